	.target	sm_100a

	.elftype	@"ET_EXEC"


//--------------------- .note.nv.tkinfo           --------------------------
	.section	.note.nv.tkinfo,"",@"SHT_NOTE"
	.sectionflags	@"SHF_NOTE_NV_TKINFO"
	.tkinfo
        /*0018*/ 	.word	0x00000002
        /*0030*/ 	.string	""
        /*0030*/ 	.string	"ptxas"
        /*0030*/ 	.string	"Cuda compilation tools, release 13.0, V13.0.88"
        /*0030*/ 	.string	"Build cuda_13.0.r13.0/compiler.36424714_0"
        /*0030*/ 	.string	"-arch sm_100a -m 64 "



//--------------------- .note.nv.cuinfo           --------------------------
	.section	.note.nv.cuinfo,"",@"SHT_NOTE"
	.sectionflags	@"SHF_NOTE_NV_CUINFO"
        /*0018*/ 	.short	0x0002
        /*001a*/ 	.short	0x0064
        /*001c*/ 	.short	0x0082
	.zero		2


//--------------------- .nv.info                  --------------------------
	.section	.nv.info,"",@"SHT_CUDA_INFO"
	.align	4


	//----- nvinfo : EIATTR_REGCOUNT
	.align		4
        /*0000*/ 	.byte	0x04, 0x2f
        /*0002*/ 	.short	(.L_20 - .L_19)
	.align		4
.L_19:
        /*0004*/ 	.word	index@(_ZN7cutlass13device_kernelINS_4gemm6kernel13GemmUniversalIN4cute5tupleIJiiiiEEENS1_10collective13CollectiveMmaINS1_35MainloopSm100TmaUmmaWarpSpecializedILi4ELi2ELi4ENS5_IJNS4_1CILi2EEENSA_ILi1EEESC_EEEEENS5_IJNSA_ILi128EEENSA_ILi256EEESF_EEEaNS5_IJlSC_lEEEaSI_NS4_8TiledMMAINS4_8MMA_AtomIJNS4_21SM100_MMA_S8_2x1SM_SSIaaiLi128ELi256ELNS4_4UMMA5MajorE0ELSN_0ELNSM_8SaturateE0EEEEEENS4_6LayoutINS5_IJSC_SC_SC_EEENS5_IJNSA_ILi0EEEST_ST_EEEEENS5_IJNS4_10UnderscoreESW_SW_EEEEENS4_18SM100_TMA_2SM_LOADENS4_14ComposedLayoutINS4_7SwizzleILi3ELi4ELi3EEENS4_18smem_ptr_flag_bitsILi8EEENSR_INS5_IJNSA_ILi8EEESF_EEENS5_IJSF_SC_EEEEEEEvNS4_8identityESZ_S19_vS1A_EENS_8epilogue10collective18CollectiveEpilogueINS1C_23Sm100TmaWarpSpecializedILi4ELi2ELi32ELb0ELb0EEEJNS5_IJNSA_ILi64EEESG_SF_EEENS5_IJNSR_IS1H_SC_EENSR_INS5_IJNSA_ILi32EEESB_EEENS5_IJSC_SF_EEEEEEEEaSI_aSI_NS1C_6fusion15FusionCallbacksIS1G_NS1P_17LinearCombinationIaiaiLNS_15FloatRoundStyleE2EEES1I_S1O_JEEENS4_5SM1004TMEM4LOAD26SM100_TMEM_LOAD_32dp32b32xENS4_13SM90_TMA_LOADENS10_INS11_ILi1ELi4ELi3EEES14_NSR_INS5_IJS15_S1K_EEENS5_IJS1K_SC_EEEEEEENS4_39AutoVectorizingCopyWithAssumedAlignmentILi128EEENS4_14SM90_TMA_STOREES24_S26_S26_EEEvvEEEEvNT_6ParamsE)
        /*0008*/ 	.word	0x0000007a


	//----- nvinfo : EIATTR_FRAME_SIZE
	.align		4
.L_20:
        /*000c*/ 	.byte	0x04, 0x11
        /*000e*/ 	.short	(.L_22 - .L_21)
	.align		4
.L_21:
        /*0010*/ 	.word	index@($__internal_2_$__cuda_sm10x_tcgen05_guardrail_trap_unallocated_columns_being_dealloced)
        /*0014*/ 	.word	0x00000000


	//----- nvinfo : EIATTR_FRAME_SIZE
	.align		4
.L_22:
        /*0018*/ 	.byte	0x04, 0x11
        /*001a*/ 	.short	(.L_24 - .L_23)
	.align		4
.L_23:
        /*001c*/ 	.word	index@($__internal_1_$__cuda_sm10x_tcgen05_guardrail_trap_phase_invalid_during_alloc)
        /*0020*/ 	.word	0x00000000


	//----- nvinfo : EIATTR_FRAME_SIZE
	.align		4
.L_24:
        /*0024*/ 	.byte	0x04, 0x11
        /*0026*/ 	.short	(.L_26 - .L_25)
	.align		4
.L_25:
        /*0028*/ 	.word	index@($__internal_0_$__cuda_sm10x_tcgen05_guardrail_trap_col_being_dealloced_not_returned_by_alloc)
        /*002c*/ 	.word	0x00000000


	//----- nvinfo : EIATTR_FRAME_SIZE
	.align		4
.L_26:
        /*0030*/ 	.byte	0x04, 0x11
        /*0032*/ 	.short	(.L_28 - .L_27)
	.align		4
.L_27:
        /*0034*/ 	.word	index@(_ZN7cutlass13device_kernelINS_4gemm6kernel13GemmUniversalIN4cute5tupleIJiiiiEEENS1_10collective13CollectiveMmaINS1_35MainloopSm100TmaUmmaWarpSpecializedILi4ELi2ELi4ENS5_IJNS4_1CILi2EEENSA_ILi1EEESC_EEEEENS5_IJNSA_ILi128EEENSA_ILi256EEESF_EEEaNS5_IJlSC_lEEEaSI_NS4_8TiledMMAINS4_8MMA_AtomIJNS4_21SM100_MMA_S8_2x1SM_SSIaaiLi128ELi256ELNS4_4UMMA5MajorE0ELSN_0ELNSM_8SaturateE0EEEEEENS4_6LayoutINS5_IJSC_SC_SC_EEENS5_IJNSA_ILi0EEEST_ST_EEEEENS5_IJNS4_10UnderscoreESW_SW_EEEEENS4_18SM100_TMA_2SM_LOADENS4_14ComposedLayoutINS4_7SwizzleILi3ELi4ELi3EEENS4_18smem_ptr_flag_bitsILi8EEENSR_INS5_IJNSA_ILi8EEESF_EEENS5_IJSF_SC_EEEEEEEvNS4_8identityESZ_S19_vS1A_EENS_8epilogue10collective18CollectiveEpilogueINS1C_23Sm100TmaWarpSpecializedILi4ELi2ELi32ELb0ELb0EEEJNS5_IJNSA_ILi64EEESG_SF_EEENS5_IJNSR_IS1H_SC_EENSR_INS5_IJNSA_ILi32EEESB_EEENS5_IJSC_SF_EEEEEEEEaSI_aSI_NS1C_6fusion15FusionCallbacksIS1G_NS1P_17LinearCombinationIaiaiLNS_15FloatRoundStyleE2EEES1I_S1O_JEEENS4_5SM1004TMEM4LOAD26SM100_TMEM_LOAD_32dp32b32xENS4_13SM90_TMA_LOADENS10_INS11_ILi1ELi4ELi3EEES14_NSR_INS5_IJS15_S1K_EEENS5_IJS1K_SC_EEEEEEENS4_39AutoVectorizingCopyWithAssumedAlignmentILi128EEENS4_14SM90_TMA_STOREES24_S26_S26_EEEvvEEEEvNT_6ParamsE)
        /*0038*/ 	.word	0x00000000


	//----- nvinfo : EIATTR_MIN_STACK_SIZE
	.align		4
.L_28:
        /*003c*/ 	.byte	0x04, 0x12
        /*003e*/ 	.short	(.L_30 - .L_29)
	.align		4
.L_29:
        /*0040*/ 	.word	index@(_ZN7cutlass13device_kernelINS_4gemm6kernel13GemmUniversalIN4cute5tupleIJiiiiEEENS1_10collective13CollectiveMmaINS1_35MainloopSm100TmaUmmaWarpSpecializedILi4ELi2ELi4ENS5_IJNS4_1CILi2EEENSA_ILi1EEESC_EEEEENS5_IJNSA_ILi128EEENSA_ILi256EEESF_EEEaNS5_IJlSC_lEEEaSI_NS4_8TiledMMAINS4_8MMA_AtomIJNS4_21SM100_MMA_S8_2x1SM_SSIaaiLi128ELi256ELNS4_4UMMA5MajorE0ELSN_0ELNSM_8SaturateE0EEEEEENS4_6LayoutINS5_IJSC_SC_SC_EEENS5_IJNSA_ILi0EEEST_ST_EEEEENS5_IJNS4_10UnderscoreESW_SW_EEEEENS4_18SM100_TMA_2SM_LOADENS4_14ComposedLayoutINS4_7SwizzleILi3ELi4ELi3EEENS4_18smem_ptr_flag_bitsILi8EEENSR_INS5_IJNSA_ILi8EEESF_EEENS5_IJSF_SC_EEEEEEEvNS4_8identityESZ_S19_vS1A_EENS_8epilogue10collective18CollectiveEpilogueINS1C_23Sm100TmaWarpSpecializedILi4ELi2ELi32ELb0ELb0EEEJNS5_IJNSA_ILi64EEESG_SF_EEENS5_IJNSR_IS1H_SC_EENSR_INS5_IJNSA_ILi32EEESB_EEENS5_IJSC_SF_EEEEEEEEaSI_aSI_NS1C_6fusion15FusionCallbacksIS1G_NS1P_17LinearCombinationIaiaiLNS_15FloatRoundStyleE2EEES1I_S1O_JEEENS4_5SM1004TMEM4LOAD26SM100_TMEM_LOAD_32dp32b32xENS4_13SM90_TMA_LOADENS10_INS11_ILi1ELi4ELi3EEES14_NSR_INS5_IJS15_S1K_EEENS5_IJS1K_SC_EEEEEEENS4_39AutoVectorizingCopyWithAssumedAlignmentILi128EEENS4_14SM90_TMA_STOREES24_S26_S26_EEEvvEEEEvNT_6ParamsE)
        /*0044*/ 	.word	0x00000000
.L_30:


//--------------------- .nv.compat                --------------------------
	.section	.nv.compat,"",@"SHT_CUDA_COMPAT_INFO"
	.align	4
        /*0000*/ 	.byte	0x02, 0x09, 0x01, 0x00, 0x02, 0x02, 0x03, 0x00, 0x02, 0x05, 0x06, 0x00, 0x03, 0x07, 0x01, 0x01
        /*0010*/ 	.byte	0x02, 0x03, 0x01, 0x00, 0x02, 0x06, 0x01, 0x00, 0x04, 0x0b, 0x08, 0x00, 0x01, 0x00, 0x00, 0x00
        /*0020*/ 	.byte	0x00, 0x00, 0x00, 0x00


//--------------------- .nv.info._ZN7cutlass13device_kernelINS_4gemm6kernel13GemmUniversalIN4cute5tupleIJiiiiEEENS1_10collective13CollectiveMmaINS1_35MainloopSm100TmaUmmaWarpSpecializedILi4ELi2ELi4ENS5_IJNS4_1CILi2EEENSA_ILi1EEESC_EEEEENS5_IJNSA_ILi128EEENSA_ILi256EEESF_EEEaNS5_IJlSC_lEEEaSI_NS4_8TiledMMAINS4_8MMA_AtomIJNS4_21SM100_MMA_S8_2x1SM_SSIaaiLi128ELi256ELNS4_4UMMA5MajorE0ELSN_0ELNSM_8SaturateE0EEEEEENS4_6LayoutINS5_IJSC_SC_SC_EEENS5_IJNSA_ILi0EEEST_ST_EEEEENS5_IJNS4_10UnderscoreESW_SW_EEEEENS4_18SM100_TMA_2SM_LOADENS4_14ComposedLayoutINS4_7SwizzleILi3ELi4ELi3EEENS4_18smem_ptr_flag_bitsILi8EEENSR_INS5_IJNSA_ILi8EEESF_EEENS5_IJSF_SC_EEEEEEEvNS4_8identityESZ_S19_vS1A_EENS_8epilogue10collective18CollectiveEpilogueINS1C_23Sm100TmaWarpSpecializedILi4ELi2ELi32ELb0ELb0EEEJNS5_IJNSA_ILi64EEESG_SF_EEENS5_IJNSR_IS1H_SC_EENSR_INS5_IJNSA_ILi32EEESB_EEENS5_IJSC_SF_EEEEEEEEaSI_aSI_NS1C_6fusion15FusionCallbacksIS1G_NS1P_17LinearCombinationIaiaiLNS_15FloatRoundStyleE2EEES1I_S1O_JEEENS4_5SM1004TMEM4LOAD26SM100_TMEM_LOAD_32dp32b32xENS4_13SM90_TMA_LOADENS10_INS11_ILi1ELi4ELi3EEES14_NSR_INS5_IJS15_S1K_EEENS5_IJS1K_SC_EEEEEEENS4_39AutoVectorizingCopyWithAssumedAlignmentILi128EEENS4_14SM90_TMA_STOREES24_S26_S26_EEEvvEEEEvNT_6ParamsE --------------------------
	.section	.nv.info._ZN7cutlass13device_kernelINS_4gemm6kernel13GemmUniversalIN4cute5tupleIJiiiiEEENS1_10collective13CollectiveMmaINS1_35MainloopSm100TmaUmmaWarpSpecializedILi4ELi2ELi4ENS5_IJNS4_1CILi2EEENSA_ILi1EEESC_EEEEENS5_IJNSA_ILi128EEENSA_ILi256EEESF_EEEaNS5_IJlSC_lEEEaSI_NS4_8TiledMMAINS4_8MMA_AtomIJNS4_21SM100_MMA_S8_2x1SM_SSIaaiLi128ELi256ELNS4_4UMMA5MajorE0ELSN_0ELNSM_8SaturateE0EEEEEENS4_6LayoutINS5_IJSC_SC_SC_EEENS5_IJNSA_ILi0EEEST_ST_EEEEENS5_IJNS4_10UnderscoreESW_SW_EEEEENS4_18SM100_TMA_2SM_LOADENS4_14ComposedLayoutINS4_7SwizzleILi3ELi4ELi3EEENS4_18smem_ptr_flag_bitsILi8EEENSR_INS5_IJNSA_ILi8EEESF_EEENS5_IJSF_SC_EEEEEEEvNS4_8identityESZ_S19_vS1A_EENS_8epilogue10collective18CollectiveEpilogueINS1C_23Sm100TmaWarpSpecializedILi4ELi2ELi32ELb0ELb0EEEJNS5_IJNSA_ILi64EEESG_SF_EEENS5_IJNSR_IS1H_SC_EENSR_INS5_IJNSA_ILi32EEESB_EEENS5_IJSC_SF_EEEEEEEEaSI_aSI_NS1C_6fusion15FusionCallbacksIS1G_NS1P_17LinearCombinationIaiaiLNS_15FloatRoundStyleE2EEES1I_S1O_JEEENS4_5SM1004TMEM4LOAD26SM100_TMEM_LOAD_32dp32b32xENS4_13SM90_TMA_LOADENS10_INS11_ILi1ELi4ELi3EEES14_NSR_INS5_IJS15_S1K_EEENS5_IJS1K_SC_EEEEEEENS4_39AutoVectorizingCopyWithAssumedAlignmentILi128EEENS4_14SM90_TMA_STOREES24_S26_S26_EEEvvEEEEvNT_6ParamsE,"",@"SHT_CUDA_INFO"
	.sectionflags	@""
	.align	4


	//----- nvinfo : EIATTR_CUDA_API_VERSION
	.align		4
        /*0000*/ 	.byte	0x04, 0x37
        /*0002*/ 	.short	(.L_32 - .L_31)
.L_31:
        /*0004*/ 	.word	0x00000082


	//----- nvinfo : EIATTR_KPARAM_INFO
	.align		4
.L_32:
        /*0008*/ 	.byte	0x04, 0x17
        /*000a*/ 	.short	(.L_34 - .L_33)
.L_33:
        /*000c*/ 	.word	0x00000000
        /*0010*/ 	.short	0x0000
        /*0012*/ 	.short	0x0000
        /*0014*/ 	.byte	0x00, 0xf0, 0x01, 0x20


	//----- nvinfo : EIATTR_AT_ENTRY_FRAGMENTS
	.align		4
.L_34:
        /*0018*/ 	.byte	0x04, 0x4f
        /*001a*/ 	.short	(.L_36 - .L_35)


	//   ....[0]....
.L_35:
        /*001c*/ 	.word	0x00000007


	//----- nvinfo : EIATTR_RESERVED_SMEM_USED
	.align		4
.L_36:
        /*0020*/ 	.byte	0x01, 0x41
	.zero		2


	//----- nvinfo : EIATTR_SPARSE_MMA_MASK
	.align		4
        /*0024*/ 	.byte	0x03, 0x50
        /*0026*/ 	.short	0x0000


	//----- nvinfo : EIATTR_TCGEN05_2CTA_USED
	.align		4
        /*0028*/ 	.byte	0x01, 0x52
	.zero		2


	//----- nvinfo : EIATTR_MAXREG_COUNT
	.align		4
        /*002c*/ 	.byte	0x03, 0x1b
        /*002e*/ 	.short	0x00ff


	//----- nvinfo : EIATTR_NUM_BARRIERS
	.align		4
        /*0030*/ 	.byte	0x02, 0x4c
        /*0032*/ 	.byte	0x07
	.zero		1


	//----- nvinfo : EIATTR_EXTERNS
	.align		4
        /*0034*/ 	.byte	0x04, 0x0f
        /*0036*/ 	.short	(.L_38 - .L_37)


	//   ....[0]....
	.align		4
.L_37:
        /*0038*/ 	.word	index@(__assertfail)


	//----- nvinfo : EIATTR_MERCURY_ISA_VERSION
	.align		4
.L_38:
        /*003c*/ 	.byte	0x03, 0x5f
        /*003e*/ 	.short	0x0101


	//----- nvinfo : EIATTR_INT_WARP_WIDE_INSTR_OFFSETS
	.align		4
        /*0040*/ 	.byte	0x04, 0x31
        /*0042*/ 	.short	(.L_40 - .L_39)


	//   ....[0]....
.L_39:
        /*0044*/ 	.word	0x00000d10


	//   ....[1]....
        /*0048*/ 	.word	0x00000db0


	//   ....[2]....
        /*004c*/ 	.word	0x00002110


	//   ....[3]....
        /*0050*/ 	.word	0x00003ff0


	//   ....[4]....
        /*0054*/ 	.word	0x00004010


	//   ....[5]....
        /*0058*/ 	.word	0x00004040


	//   ....[6]....
        /*005c*/ 	.word	0x00004980


	//   ....[7]....
        /*0060*/ 	.word	0x000049a0


	//   ....[8]....
        /*0064*/ 	.word	0x00004a90


	//   ....[9]....
        /*0068*/ 	.word	0x00004b50


	//   ....[10]....
        /*006c*/ 	.word	0x00004b70


	//   ....[11]....
        /*0070*/ 	.word	0x00004c60


	//   ....[12]....
        /*0074*/ 	.word	0x00004d30


	//   ....[13]....
        /*0078*/ 	.word	0x00004d50


	//   ....[14]....
        /*007c*/ 	.word	0x00004e80


	//   ....[15]....
        /*0080*/ 	.word	0x00005000


	//   ....[16]....
        /*0084*/ 	.word	0x00005010


	//   ....[17]....
        /*0088*/ 	.word	0x000051a0


	//----- nvinfo : EIATTR_COOP_GROUP_MASK_REGIDS
	.align		4
.L_40:
        /*008c*/ 	.byte	0x04, 0x29
        /*008e*/ 	.short	(.L_42 - .L_41)


	//   ....[0]....
.L_41:
        /*0090*/ 	.word	0xffffffff


	//   ....[1]....
        /*0094*/ 	.word	0xffffffff


	//   ....[2]....
        /*0098*/ 	.word	0xffffffff


	//   ....[3]....
        /*009c*/ 	.word	0xffffffff


	//   ....[4]....
        /*00a0*/ 	.word	0xffffffff


	//   ....[5]....
        /*00a4*/ 	.word	0xffffffff


	//   ....[6]....
        /*00a8*/ 	.word	0xffffffff


	//   ....[7]....
        /*00ac*/ 	.word	0xffffffff


	//   ....[8]....
        /*00b0*/ 	.word	0xffffffff


	//   ....[9]....
        /*00b4*/ 	.word	0xffffffff


	//   ....[10]....
        /*00b8*/ 	.word	0xffffffff


	//   ....[11]....
        /*00bc*/ 	.word	0xffffffff


	//   ....[12]....
        /*00c0*/ 	.word	0xffffffff


	//   ....[13]....
        /*00c4*/ 	.word	0xffffffff


	//----- nvinfo : EIATTR_COOP_GROUP_INSTR_OFFSETS
	.align		4
.L_42:
        /*00c8*/ 	.byte	0x04, 0x28
        /*00ca*/ 	.short	(.L_44 - .L_43)


	//   ....[0]....
.L_43:
        /*00cc*/ 	.word	0x000000c0


	//   ....[1]....
        /*00d0*/ 	.word	0x00000500


	//   ....[2]....
        /*00d4*/ 	.word	0x00000680


	//   ....[3]....
        /*00d8*/ 	.word	0x00000810


	//   ....[4]....
        /*00dc*/ 	.word	0x00000900


	//   ....[5]....
        /*00e0*/ 	.word	0x00000a60


	//   ....[6]....
        /*00e4*/ 	.word	0x00000bf0


	//   ....[7]....
        /*00e8*/ 	.word	0x00000e30


	//   ....[8]....
        /*00ec*/ 	.word	0x00001ff0


	//   ....[9]....
        /*00f0*/ 	.word	0x00002dd0


	//   ....[10]....
        /*00f4*/ 	.word	0x000032a0


	//   ....[11]....
        /*00f8*/ 	.word	0x000032d0


	//   ....[12]....
        /*00fc*/ 	.word	0x00003ef0


	//   ....[13]....
        /*0100*/ 	.word	0x00004100


	//----- nvinfo : EIATTR_VRC_CTA_INIT_COUNT
	.align		4
.L_44:
        /*0104*/ 	.byte	0x02, 0x4a
        /*0106*/ 	.byte	0x80
	.zero		1


	//----- nvinfo : EIATTR_SYSCALL_OFFSETS
	.align		4
        /*0108*/ 	.byte	0x04, 0x46
        /*010a*/ 	.short	(.L_46 - .L_45)


	//   ....[0]....
.L_45:
        /*010c*/ 	.word	0x00005c40


	//   ....[1]....
        /*0110*/ 	.word	0x00005d80


	//   ....[2]....
        /*0114*/ 	.word	0x00006560


	//   ....[3]....
        /*0118*/ 	.word	0x00007370


	//   ....[4]....
        /*011c*/ 	.word	0x000080f0


	//   ....[5]....
        /*0120*/ 	.word	0x00008e90


	//----- nvinfo : EIATTR_MBARRIER_INSTR_OFFSETS
	.align		4
.L_46:
        /*0124*/ 	.byte	0x04, 0x39
        /*0126*/ 	.short	(.L_48 - .L_47)


	//   ....[0]....
.L_47:
        /*0128*/ 	.word	0x000005f0
        /*012c*/ 	.word	0x000000ff
        /*0130*/ 	.word	0x00000000
        /*0134*/ 	.short	0x0100
        /*0136*/ 	.byte	0x08
	.zero		1


	//   ....[1]....
        /*0138*/ 	.word	0x00000600
        /*013c*/ 	.word	0x000000ff
        /*0140*/ 	.word	0x00000020
        /*0144*/ 	.short	0x0100
        /*0146*/ 	.byte	0x08
	.zero		1


	//   ....[2]....
        /*0148*/ 	.word	0x00000610
        /*014c*/ 	.word	0x000000ff
        /*0150*/ 	.word	0x00000008
        /*0154*/ 	.short	0x0100
        /*0156*/ 	.byte	0x08
	.zero		1


	//   ....[3]....
        /*0158*/ 	.word	0x00000620
        /*015c*/ 	.word	0x000000ff
        /*0160*/ 	.word	0x00000028
        /*0164*/ 	.short	0x0100
        /*0166*/ 	.byte	0x08
	.zero		1


	//   ....[4]....
        /*0168*/ 	.word	0x00000630
        /*016c*/ 	.word	0x000000ff
        /*0170*/ 	.word	0x00000010
        /*0174*/ 	.short	0x0100
        /*0176*/ 	.byte	0x08
	.zero		1


	//   ....[5]....
        /*0178*/ 	.word	0x00000640
        /*017c*/ 	.word	0x000000ff
        /*0180*/ 	.word	0x00000030
        /*0184*/ 	.short	0x0100
        /*0186*/ 	.byte	0x08
	.zero		1


	//   ....[6]....
        /*0188*/ 	.word	0x00000650
        /*018c*/ 	.word	0x000000ff
        /*0190*/ 	.word	0x00000018
        /*0194*/ 	.short	0x0100
        /*0196*/ 	.byte	0x08
	.zero		1


	//   ....[7]....
        /*0198*/ 	.word	0x00000660
        /*019c*/ 	.word	0x000000ff
        /*01a0*/ 	.word	0x00000038
        /*01a4*/ 	.short	0x0100
        /*01a6*/ 	.byte	0x08
	.zero		1


	//   ....[8]....
        /*01a8*/ 	.word	0x00000780
        /*01ac*/ 	.word	0x000000ff
        /*01b0*/ 	.word	0x00000040
        /*01b4*/ 	.short	0x0100
        /*01b6*/ 	.byte	0x09
	.zero		1


	//   ....[9]....
        /*01b8*/ 	.word	0x00000790
        /*01bc*/ 	.word	0x000000ff
        /*01c0*/ 	.word	0x00000060
        /*01c4*/ 	.short	0x0100
        /*01c6*/ 	.byte	0x09
	.zero		1


	//   ....[10]....
        /*01c8*/ 	.word	0x000007a0
        /*01cc*/ 	.word	0x000000ff
        /*01d0*/ 	.word	0x00000048
        /*01d4*/ 	.short	0x0100
        /*01d6*/ 	.byte	0x09
	.zero		1


	//   ....[11]....
        /*01d8*/ 	.word	0x000007b0
        /*01dc*/ 	.word	0x000000ff
        /*01e0*/ 	.word	0x00000068
        /*01e4*/ 	.short	0x0100
        /*01e6*/ 	.byte	0x09
	.zero		1


	//   ....[12]....
        /*01e8*/ 	.word	0x000007c0
        /*01ec*/ 	.word	0x000000ff
        /*01f0*/ 	.word	0x00000050
        /*01f4*/ 	.short	0x0100
        /*01f6*/ 	.byte	0x09
	.zero		1


	//   ....[13]....
        /*01f8*/ 	.word	0x000007d0
        /*01fc*/ 	.word	0x000000ff
        /*0200*/ 	.word	0x00000070
        /*0204*/ 	.short	0x0100
        /*0206*/ 	.byte	0x09
	.zero		1


	//   ....[14]....
        /*0208*/ 	.word	0x000007e0
        /*020c*/ 	.word	0x000000ff
        /*0210*/ 	.word	0x00000058
        /*0214*/ 	.short	0x0100
        /*0216*/ 	.byte	0x09
	.zero		1


	//   ....[15]....
        /*0218*/ 	.word	0x000007f0
        /*021c*/ 	.word	0x000000ff
        /*0220*/ 	.word	0x00000078
        /*0224*/ 	.short	0x0100
        /*0226*/ 	.byte	0x09
	.zero		1


	//   ....[16]....
        /*0228*/ 	.word	0x000008d0
        /*022c*/ 	.word	0x000000ff
        /*0230*/ 	.word	0x00000080
        /*0234*/ 	.short	0x0100
        /*0236*/ 	.byte	0x08
	.zero		1


	//   ....[17]....
        /*0238*/ 	.word	0x000008e0
        /*023c*/ 	.word	0x000000ff
        /*0240*/ 	.word	0x00000088
        /*0244*/ 	.short	0x0100
        /*0246*/ 	.byte	0x08
	.zero		1


	//   ....[18]....
        /*0248*/ 	.word	0x00000a10
        /*024c*/ 	.word	0x000000ff
        /*0250*/ 	.word	0x00000090
        /*0254*/ 	.short	0x0100
        /*0256*/ 	.byte	0x08
	.zero		1


	//   ....[19]....
        /*0258*/ 	.word	0x00000a20
        /*025c*/ 	.word	0x000000ff
        /*0260*/ 	.word	0x000000a0
        /*0264*/ 	.short	0x0100
        /*0266*/ 	.byte	0x08
	.zero		1


	//   ....[20]....
        /*0268*/ 	.word	0x00000a30
        /*026c*/ 	.word	0x000000ff
        /*0270*/ 	.word	0x00000098
        /*0274*/ 	.short	0x0100
        /*0276*/ 	.byte	0x08
	.zero		1


	//   ....[21]....
        /*0278*/ 	.word	0x00000a40
        /*027c*/ 	.word	0x000000ff
        /*0280*/ 	.word	0x000000a8
        /*0284*/ 	.short	0x0100
        /*0286*/ 	.byte	0x08
	.zero		1


	//   ....[22]....
        /*0288*/ 	.word	0x00000b60
        /*028c*/ 	.word	0x000000ff
        /*0290*/ 	.word	0x000000b0
        /*0294*/ 	.short	0x0100
        /*0296*/ 	.byte	0x09
	.zero		1


	//   ....[23]....
        /*0298*/ 	.word	0x00000b70
        /*029c*/ 	.word	0x000000ff
        /*02a0*/ 	.word	0x000000d0
        /*02a4*/ 	.short	0x0100
        /*02a6*/ 	.byte	0x09
	.zero		1


	//   ....[24]....
        /*02a8*/ 	.word	0x00000b80
        /*02ac*/ 	.word	0x000000ff
        /*02b0*/ 	.word	0x000000b8
        /*02b4*/ 	.short	0x0100
        /*02b6*/ 	.byte	0x09
	.zero		1


	//   ....[25]....
        /*02b8*/ 	.word	0x00000b90
        /*02bc*/ 	.word	0x000000ff
        /*02c0*/ 	.word	0x000000d8
        /*02c4*/ 	.short	0x0100
        /*02c6*/ 	.byte	0x09
	.zero		1


	//   ....[26]....
        /*02c8*/ 	.word	0x00000ba0
        /*02cc*/ 	.word	0x000000ff
        /*02d0*/ 	.word	0x000000c0
        /*02d4*/ 	.short	0x0100
        /*02d6*/ 	.byte	0x09
	.zero		1


	//   ....[27]....
        /*02d8*/ 	.word	0x00000bb0
        /*02dc*/ 	.word	0x000000ff
        /*02e0*/ 	.word	0x000000e0
        /*02e4*/ 	.short	0x0100
        /*02e6*/ 	.byte	0x09
	.zero		1


	//   ....[28]....
        /*02e8*/ 	.word	0x00000bc0
        /*02ec*/ 	.word	0x000000ff
        /*02f0*/ 	.word	0x000000c8
        /*02f4*/ 	.short	0x0100
        /*02f6*/ 	.byte	0x09
	.zero		1


	//   ....[29]....
        /*02f8*/ 	.word	0x00000bd0
        /*02fc*/ 	.word	0x000000ff
        /*0300*/ 	.word	0x000000e8
        /*0304*/ 	.short	0x0100
        /*0306*/ 	.byte	0x09
	.zero		1


	//   ....[30]....
        /*0308*/ 	.word	0x00000cc0
        /*030c*/ 	.word	0x000000ff
        /*0310*/ 	.word	0x000000f0
        /*0314*/ 	.short	0x0100
        /*0316*/ 	.byte	0x08
	.zero		1


	//   ....[31]....
        /*0318*/ 	.word	0x00000cd0
        /*031c*/ 	.word	0x000000ff
        /*0320*/ 	.word	0x00000100
        /*0324*/ 	.short	0x0100
        /*0326*/ 	.byte	0x08
	.zero		1


	//   ....[32]....
        /*0328*/ 	.word	0x00000ce0
        /*032c*/ 	.word	0x000000ff
        /*0330*/ 	.word	0x000000f8
        /*0334*/ 	.short	0x0100
        /*0336*/ 	.byte	0x08
	.zero		1


	//   ....[33]....
        /*0338*/ 	.word	0x00000cf0
        /*033c*/ 	.word	0x000000ff
        /*0340*/ 	.word	0x00000108
        /*0344*/ 	.short	0x0100
        /*0346*/ 	.byte	0x08
	.zero		1


	//   ....[34]....
        /*0348*/ 	.word	0x00000de0
        /*034c*/ 	.word	0x000000ff
        /*0350*/ 	.word	0x00000110
        /*0354*/ 	.short	0x0100
        /*0356*/ 	.byte	0x07
	.zero		1


	//   ....[35]....
        /*0358*/ 	.word	0x000017f0
        /*035c*/ 	.word	0x00000003
        /*0360*/ 	.word	0x00000100
        /*0364*/ 	.short	0x010a
        /*0366*/ 	.byte	0xff
	.zero		1


	//   ....[36]....
        /*0368*/ 	.word	0x00001820
        /*036c*/ 	.word	0x00000003
        /*0370*/ 	.word	0x000000f0
        /*0374*/ 	.short	0x0101
        /*0376*/ 	.byte	0xff
	.zero		1


	//   ....[37]....
        /*0378*/ 	.word	0x00001920
        /*037c*/ 	.word	0x000000ff
        /*0380*/ 	.word	0x00000020
        /*0384*/ 	.short	0x010a
        /*0386*/ 	.byte	0x08
	.zero		1


	//   ....[38]....
        /*0388*/ 	.word	0x000019f0
        /*038c*/ 	.word	0x000000ff
        /*0390*/ 	.word	0x00000020
        /*0394*/ 	.short	0x010a
        /*0396*/ 	.byte	0x21
	.zero		1


	//   ....[39]....
        /*0398*/ 	.word	0x00001ba0
        /*039c*/ 	.word	0x000000ff
        /*03a0*/ 	.word	0x00000020
        /*03a4*/ 	.short	0x010a
        /*03a6*/ 	.byte	0x08
	.zero		1


	//   ....[40]....
        /*03a8*/ 	.word	0x00001ca0
        /*03ac*/ 	.word	0x000000ff
        /*03b0*/ 	.word	0x00000088
        /*03b4*/ 	.short	0x0101
        /*03b6*/ 	.byte	0x06
	.zero		1


	//   ....[41]....
        /*03b8*/ 	.word	0x00001cc0
        /*03bc*/ 	.word	0x000000ff
        /*03c0*/ 	.word	0x00000020
        /*03c4*/ 	.short	0x010a
        /*03c6*/ 	.byte	0x08
	.zero		1


	//   ....[42]....
        /*03c8*/ 	.word	0x00001d40
        /*03cc*/ 	.word	0x000000ff
        /*03d0*/ 	.word	0x00000020
        /*03d4*/ 	.short	0x010a
        /*03d6*/ 	.byte	0x11
	.zero		1


	//   ....[43]....
        /*03d8*/ 	.word	0x00001ed0
        /*03dc*/ 	.word	0x000000ff
        /*03e0*/ 	.word	0x00000020
        /*03e4*/ 	.short	0x010a
        /*03e6*/ 	.byte	0x08
	.zero		1


	//   ....[44]....
        /*03e8*/ 	.word	0x00002020
        /*03ec*/ 	.word	0x00000002
        /*03f0*/ 	.word	0x00000090
        /*03f4*/ 	.short	0x010a
        /*03f6*/ 	.byte	0xff
	.zero		1


	//   ....[45]....
        /*03f8*/ 	.word	0x000020e0
        /*03fc*/ 	.word	0x00000002
        /*0400*/ 	.word	0x00000000
        /*0404*/ 	.short	0x0101
        /*0406*/ 	.byte	0xff
	.zero		1


	//   ....[46]....
        /*0408*/ 	.word	0x00002640
        /*040c*/ 	.word	0x000000ff
        /*0410*/ 	.word	0x00000000
        /*0414*/ 	.short	0x010a
        /*0416*/ 	.byte	0x04
	.zero		1


	//   ....[47]....
        /*0418*/ 	.word	0x000026d0
        /*041c*/ 	.word	0x000000ff
        /*0420*/ 	.word	0x00000000
        /*0424*/ 	.short	0x010a
        /*0426*/ 	.byte	0x04
	.zero		1


	//   ....[48]....
        /*0428*/ 	.word	0x00002760
        /*042c*/ 	.word	0x000000ff
        /*0430*/ 	.word	0x00000000
        /*0434*/ 	.short	0x010a
        /*0436*/ 	.byte	0x04
	.zero		1


	//   ....[49]....
        /*0438*/ 	.word	0x00002800
        /*043c*/ 	.word	0x00000000
        /*0440*/ 	.word	0x00000000
        /*0444*/ 	.short	0x010a
        /*0446*/ 	.byte	0xff
	.zero		1


	//   ....[50]....
        /*0448*/ 	.word	0x00002930
        /*044c*/ 	.word	0x00000000
        /*0450*/ 	.word	0x000000f0
        /*0454*/ 	.short	0x010a
        /*0456*/ 	.byte	0xff
	.zero		1


	//   ....[51]....
        /*0458*/ 	.word	0x000029a0
        /*045c*/ 	.word	0x00000004
        /*0460*/ 	.word	0x00000000
        /*0464*/ 	.short	0x0101
        /*0466*/ 	.byte	0xff
	.zero		1


	//   ....[52]....
        /*0468*/ 	.word	0x000029c0
        /*046c*/ 	.word	0x000000ff
        /*0470*/ 	.word	0x000000a0
        /*0474*/ 	.short	0x010a
        /*0476*/ 	.byte	0x05
	.zero		1


	//   ....[53]....
        /*0478*/ 	.word	0x00002ae0
        /*047c*/ 	.word	0x00000000
        /*0480*/ 	.word	0x00000090
        /*0484*/ 	.short	0x010a
        /*0486*/ 	.byte	0xff
	.zero		1


	//   ....[54]....
        /*0488*/ 	.word	0x00002be0
        /*048c*/ 	.word	0x00000000
        /*0490*/ 	.word	0x00000000
        /*0494*/ 	.short	0x0101
        /*0496*/ 	.byte	0xff
	.zero		1


	//   ....[55]....
        /*0498*/ 	.word	0x00002c70
        /*049c*/ 	.word	0x000000ff
        /*04a0*/ 	.word	0x000000a0
        /*04a4*/ 	.short	0x0106
        /*04a6*/ 	.byte	0x05
	.zero		1


	//   ....[56]....
        /*04a8*/ 	.word	0x00002c90
        /*04ac*/ 	.word	0x000000ff
        /*04b0*/ 	.word	0x000000a0
        /*04b4*/ 	.short	0x010a
        /*04b6*/ 	.byte	0x05
	.zero		1


	//   ....[57]....
        /*04b8*/ 	.word	0x00002d20
        /*04bc*/ 	.word	0x000000ff
        /*04c0*/ 	.word	0x000000a0
        /*04c4*/ 	.short	0x0106
        /*04c6*/ 	.byte	0x04
	.zero		1


	//   ....[58]....
        /*04c8*/ 	.word	0x00002d60
        /*04cc*/ 	.word	0x00000000
        /*04d0*/ 	.word	0x000000a0
        /*04d4*/ 	.short	0x010a
        /*04d6*/ 	.byte	0xff
	.zero		1


	//   ....[59]....
        /*04d8*/ 	.word	0x00002fa0
        /*04dc*/ 	.word	0x000000ff
        /*04e0*/ 	.word	0x00000008
        /*04e4*/ 	.short	0x010a
        /*04e6*/ 	.byte	0x06
	.zero		1


	//   ....[60]....
        /*04e8*/ 	.word	0x00002fc0
        /*04ec*/ 	.word	0x000000ff
        /*04f0*/ 	.word	0x00000008
        /*04f4*/ 	.short	0x010a
        /*04f6*/ 	.byte	0x06
	.zero		1


	//   ....[61]....
        /*04f8*/ 	.word	0x00003150
        /*04fc*/ 	.word	0x000000ff
        /*0500*/ 	.word	0x00000008
        /*0504*/ 	.short	0x010a
        /*0506*/ 	.byte	0x06
	.zero		1


	//   ....[62]....
        /*0508*/ 	.word	0x00003170
        /*050c*/ 	.word	0x000000ff
        /*0510*/ 	.word	0x00000008
        /*0514*/ 	.short	0x010a
        /*0516*/ 	.byte	0x06
	.zero		1


	//   ....[63]....
        /*0518*/ 	.word	0x00003230
        /*051c*/ 	.word	0x000000ff
        /*0520*/ 	.word	0x00000000
        /*0524*/ 	.short	0x0101
        /*0526*/ 	.byte	0x07
	.zero		1


	//   ....[64]....
        /*0528*/ 	.word	0x00003570
        /*052c*/ 	.word	0x00000000
        /*0530*/ 	.word	0x00000090
        /*0534*/ 	.short	0x010a
        /*0536*/ 	.byte	0xff
	.zero		1


	//   ....[65]....
        /*0538*/ 	.word	0x00003630
        /*053c*/ 	.word	0x00000000
        /*0540*/ 	.word	0x00000000
        /*0544*/ 	.short	0x0101
        /*0546*/ 	.byte	0xff
	.zero		1


	//   ....[66]....
        /*0548*/ 	.word	0x000036f0
        /*054c*/ 	.word	0x000000ff
        /*0550*/ 	.word	0x00000000
        /*0554*/ 	.short	0x010a
        /*0556*/ 	.byte	0x08
	.zero		1


	//   ....[67]....
        /*0558*/ 	.word	0x00003700
        /*055c*/ 	.word	0x000000ff
        /*0560*/ 	.word	0x000000d0
        /*0564*/ 	.short	0x010a
        /*0566*/ 	.byte	0x09
	.zero		1


	//   ....[68]....
        /*0568*/ 	.word	0x000037b0
        /*056c*/ 	.word	0x000000ff
        /*0570*/ 	.word	0x00000000
        /*0574*/ 	.short	0x010a
        /*0576*/ 	.byte	0x08
	.zero		1


	//   ....[69]....
        /*0578*/ 	.word	0x000038e0
        /*057c*/ 	.word	0x000000ff
        /*0580*/ 	.word	0x00000000
        /*0584*/ 	.short	0x010a
        /*0586*/ 	.byte	0x1e
	.zero		1


	//   ....[70]....
        /*0588*/ 	.word	0x00003be0
        /*058c*/ 	.word	0x000000ff
        /*0590*/ 	.word	0x00000000
        /*0594*/ 	.short	0x010a
        /*0596*/ 	.byte	0x08
	.zero		1


	//   ....[71]....
        /*0598*/ 	.word	0x00003c70
        /*059c*/ 	.word	0x000000ff
        /*05a0*/ 	.word	0x00000000
        /*05a4*/ 	.short	0x010a
        /*05a6*/ 	.byte	0x08
	.zero		1


	//   ....[72]....
        /*05a8*/ 	.word	0x00003d00
        /*05ac*/ 	.word	0x000000ff
        /*05b0*/ 	.word	0x00000000
        /*05b4*/ 	.short	0x010a
        /*05b6*/ 	.byte	0x08
	.zero		1


	//   ....[73]....
        /*05b8*/ 	.word	0x00003da0
        /*05bc*/ 	.word	0x00000000
        /*05c0*/ 	.word	0x00000000
        /*05c4*/ 	.short	0x010a
        /*05c6*/ 	.byte	0xff
	.zero		1


	//   ....[74]....
        /*05c8*/ 	.word	0x00003de0
        /*05cc*/ 	.word	0x00000000
        /*05d0*/ 	.word	0x00000000
        /*05d4*/ 	.short	0x010a
        /*05d6*/ 	.byte	0xff
	.zero		1


	//   ....[75]....
        /*05d8*/ 	.word	0x00003e50
        /*05dc*/ 	.word	0x000000ff
        /*05e0*/ 	.word	0x00000000
        /*05e4*/ 	.short	0x0101
        /*05e6*/ 	.byte	0x05
	.zero		1


	//   ....[76]....
        /*05e8*/ 	.word	0x00003e90
        /*05ec*/ 	.word	0x000000ff
        /*05f0*/ 	.word	0x00000110
        /*05f4*/ 	.short	0x010a
        /*05f6*/ 	.byte	0x07
	.zero		1


	//   ....[77]....
        /*05f8*/ 	.word	0x00003ee0
        /*05fc*/ 	.word	0x000000ff
        /*0600*/ 	.word	0x00000000
        /*0604*/ 	.short	0x0101
        /*0606*/ 	.byte	0x05
	.zero		1


	//   ....[78]....
        /*0608*/ 	.word	0x00004330
        /*060c*/ 	.word	0x00000000
        /*0610*/ 	.word	0x00000090
        /*0614*/ 	.short	0x010a
        /*0616*/ 	.byte	0xff
	.zero		1


	//   ....[79]....
        /*0618*/ 	.word	0x000043f0
        /*061c*/ 	.word	0x00000000
        /*0620*/ 	.word	0x00000000
        /*0624*/ 	.short	0x0101
        /*0626*/ 	.byte	0xff
	.zero		1


	//   ....[80]....
        /*0628*/ 	.word	0x00004710
        /*062c*/ 	.word	0x000000ff
        /*0630*/ 	.word	0x00000088
        /*0634*/ 	.short	0x010a
        /*0636*/ 	.byte	0x07
	.zero		1


	//   ....[81]....
        /*0638*/ 	.word	0x00004900
        /*063c*/ 	.word	0x000000ff
        /*0640*/ 	.word	0x00000060
        /*0644*/ 	.short	0x010a
        /*0646*/ 	.byte	0x07
	.zero		1


	//   ....[82]....
        /*0648*/ 	.word	0x00004af0
        /*064c*/ 	.word	0x000000ff
        /*0650*/ 	.word	0x00000040
        /*0654*/ 	.short	0x010b
        /*0656*/ 	.byte	0x07
	.zero		1


	//   ....[83]....
        /*0658*/ 	.word	0x00004b00
        /*065c*/ 	.word	0x000000ff
        /*0660*/ 	.word	0x00000000
        /*0664*/ 	.short	0x0101
        /*0666*/ 	.byte	0x0e
	.zero		1


	//   ....[84]....
        /*0668*/ 	.word	0x00004b20
        /*066c*/ 	.word	0x000000ff
        /*0670*/ 	.word	0x00000068
        /*0674*/ 	.short	0x010a
        /*0676*/ 	.byte	0x07
	.zero		1


	//   ....[85]....
        /*0678*/ 	.word	0x00004cd0
        /*067c*/ 	.word	0x000000ff
        /*0680*/ 	.word	0x00000048
        /*0684*/ 	.short	0x010b
        /*0686*/ 	.byte	0x07
	.zero		1


	//   ....[86]....
        /*0688*/ 	.word	0x00004ce0
        /*068c*/ 	.word	0x000000ff
        /*0690*/ 	.word	0x00000000
        /*0694*/ 	.short	0x0101
        /*0696*/ 	.byte	0x0e
	.zero		1


	//   ....[87]....
        /*0698*/ 	.word	0x00004cf0
        /*069c*/ 	.word	0x000000ff
        /*06a0*/ 	.word	0x00000070
        /*06a4*/ 	.short	0x010a
        /*06a6*/ 	.byte	0x07
	.zero		1


	//   ....[88]....
        /*06a8*/ 	.word	0x00004f20
        /*06ac*/ 	.word	0x000000ff
        /*06b0*/ 	.word	0x00000050
        /*06b4*/ 	.short	0x010b
        /*06b6*/ 	.byte	0x07
	.zero		1


	//   ....[89]....
        /*06b8*/ 	.word	0x00004f90
        /*06bc*/ 	.word	0x000000ff
        /*06c0*/ 	.word	0x00000000
        /*06c4*/ 	.short	0x0101
        /*06c6*/ 	.byte	0x0e
	.zero		1


	//   ....[90]....
        /*06c8*/ 	.word	0x00004fd0
        /*06cc*/ 	.word	0x000000ff
        /*06d0*/ 	.word	0x00000078
        /*06d4*/ 	.short	0x010a
        /*06d6*/ 	.byte	0x07
	.zero		1


	//   ....[91]....
        /*06d8*/ 	.word	0x00005200
        /*06dc*/ 	.word	0x000000ff
        /*06e0*/ 	.word	0x00000058
        /*06e4*/ 	.short	0x010b
        /*06e6*/ 	.byte	0x07
	.zero		1


	//   ....[92]....
        /*06e8*/ 	.word	0x00005220
        /*06ec*/ 	.word	0x000000ff
        /*06f0*/ 	.word	0x00000000
        /*06f4*/ 	.short	0x0101
        /*06f6*/ 	.byte	0x0d
	.zero		1


	//   ....[93]....
        /*06f8*/ 	.word	0x00005250
        /*06fc*/ 	.word	0x000000ff
        /*0700*/ 	.word	0x00000060
        /*0704*/ 	.short	0x010a
        /*0706*/ 	.byte	0x07
	.zero		1


	//   ....[94]....
        /*0708*/ 	.word	0x00005270
        /*070c*/ 	.word	0x000000ff
        /*0710*/ 	.word	0x00000068
        /*0714*/ 	.short	0x010a
        /*0716*/ 	.byte	0x07
	.zero		1


	//   ....[95]....
        /*0718*/ 	.word	0x00005290
        /*071c*/ 	.word	0x000000ff
        /*0720*/ 	.word	0x00000070
        /*0724*/ 	.short	0x010a
        /*0726*/ 	.byte	0x07
	.zero		1


	//   ....[96]....
        /*0728*/ 	.word	0x000052d0
        /*072c*/ 	.word	0x00000000
        /*0730*/ 	.word	0x00000078
        /*0734*/ 	.short	0x010a
        /*0736*/ 	.byte	0xff
	.zero		1


	//   ....[97]....
        /*0738*/ 	.word	0x00005610
        /*073c*/ 	.word	0x00000000
        /*0740*/ 	.word	0x00000090
        /*0744*/ 	.short	0x010a
        /*0746*/ 	.byte	0xff
	.zero		1


	//   ....[98]....
        /*0748*/ 	.word	0x00005720
        /*074c*/ 	.word	0x00000000
        /*0750*/ 	.word	0x00000000
        /*0754*/ 	.short	0x0101
        /*0756*/ 	.byte	0xff
	.zero		1


	//   ....[99]....
        /*0758*/ 	.word	0x00006130
        /*075c*/ 	.word	0x00000003
        /*0760*/ 	.word	0x00000040
        /*0764*/ 	.short	0x010a
        /*0766*/ 	.byte	0xff
	.zero		1


	//   ....[100]....
        /*0768*/ 	.word	0x00006180
        /*076c*/ 	.word	0x0000006a
        /*0770*/ 	.word	0x000000b0
        /*0774*/ 	.short	0x010a
        /*0776*/ 	.byte	0xff
	.zero		1


	//   ....[101]....
        /*0778*/ 	.word	0x000062a0
        /*077c*/ 	.word	0x00000003
        /*0780*/ 	.word	0x00000040
        /*0784*/ 	.short	0x010a
        /*0786*/ 	.byte	0xff
	.zero		1


	//   ....[102]....
        /*0788*/ 	.word	0x000063c0
        /*078c*/ 	.word	0x00000000
        /*0790*/ 	.word	0x00000000
        /*0794*/ 	.short	0x0101
        /*0796*/ 	.byte	0xff
	.zero		1


	//   ....[103]....
        /*0798*/ 	.word	0x00006440
        /*079c*/ 	.word	0x0000006a
        /*07a0*/ 	.word	0x000000b0
        /*07a4*/ 	.short	0x010a
        /*07a6*/ 	.byte	0xff
	.zero		1


	//   ....[104]....
        /*07a8*/ 	.word	0x00007020
        /*07ac*/ 	.word	0x00000037
        /*07b0*/ 	.word	0x00000040
        /*07b4*/ 	.short	0x010a
        /*07b6*/ 	.byte	0xff
	.zero		1


	//   ....[105]....
        /*07b8*/ 	.word	0x000070d0
        /*07bc*/ 	.word	0x00000037
        /*07c0*/ 	.word	0x00000040
        /*07c4*/ 	.short	0x010a
        /*07c6*/ 	.byte	0xff
	.zero		1


	//   ....[106]....
        /*07c8*/ 	.word	0x000071f0
        /*07cc*/ 	.word	0x00000000
        /*07d0*/ 	.word	0x00000000
        /*07d4*/ 	.short	0x0101
        /*07d6*/ 	.byte	0xff
	.zero		1


	//   ....[107]....
        /*07d8*/ 	.word	0x00007da0
        /*07dc*/ 	.word	0x00000049
        /*07e0*/ 	.word	0x00000040
        /*07e4*/ 	.short	0x010a
        /*07e6*/ 	.byte	0xff
	.zero		1


	//   ....[108]....
        /*07e8*/ 	.word	0x00007e50
        /*07ec*/ 	.word	0x00000049
        /*07f0*/ 	.word	0x00000040
        /*07f4*/ 	.short	0x010a
        /*07f6*/ 	.byte	0xff
	.zero		1


	//   ....[109]....
        /*07f8*/ 	.word	0x00007f70
        /*07fc*/ 	.word	0x00000002
        /*0800*/ 	.word	0x00000000
        /*0804*/ 	.short	0x0101
        /*0806*/ 	.byte	0xff
	.zero		1


	//   ....[110]....
        /*0808*/ 	.word	0x00008b40
        /*080c*/ 	.word	0x0000004c
        /*0810*/ 	.word	0x00000040
        /*0814*/ 	.short	0x010a
        /*0816*/ 	.byte	0xff
	.zero		1


	//   ....[111]....
        /*0818*/ 	.word	0x00008bf0
        /*081c*/ 	.word	0x0000004c
        /*0820*/ 	.word	0x00000040
        /*0824*/ 	.short	0x010a
        /*0826*/ 	.byte	0xff
	.zero		1


	//   ....[112]....
        /*0828*/ 	.word	0x00008d10
        /*082c*/ 	.word	0x00000000
        /*0830*/ 	.word	0x00000000
        /*0834*/ 	.short	0x0101
        /*0836*/ 	.byte	0xff
	.zero		1


	//   ....[113]....
        /*0838*/ 	.word	0x00008fd0
        /*083c*/ 	.word	0x0000006a
        /*0840*/ 	.word	0x00000000
        /*0844*/ 	.short	0x0101
        /*0846*/ 	.byte	0xff
	.zero		1


	//   ....[114]....
        /*0848*/ 	.word	0x00009a30
        /*084c*/ 	.word	0x00000003
        /*0850*/ 	.word	0x00000100
        /*0854*/ 	.short	0x010a
        /*0856*/ 	.byte	0xff
	.zero		1


	//   ....[115]....
        /*0858*/ 	.word	0x00009a90
        /*085c*/ 	.word	0x00000002
        /*0860*/ 	.word	0x00000020
        /*0864*/ 	.short	0x010a
        /*0866*/ 	.byte	0xff
	.zero		1


	//   ....[116]....
        /*0868*/ 	.word	0x00009af0
        /*086c*/ 	.word	0x00000002
        /*0870*/ 	.word	0x00000020
        /*0874*/ 	.short	0x010a
        /*0876*/ 	.byte	0xff
	.zero		1


	//   ....[117]....
        /*0878*/ 	.word	0x00009b40
        /*087c*/ 	.word	0x00000002
        /*0880*/ 	.word	0x00000090
        /*0884*/ 	.short	0x010a
        /*0886*/ 	.byte	0xff
	.zero		1


	//   ....[118]....
        /*0888*/ 	.word	0x00009ba0
        /*088c*/ 	.word	0x00000000
        /*0890*/ 	.word	0x00000000
        /*0894*/ 	.short	0x010a
        /*0896*/ 	.byte	0xff
	.zero		1


	//   ....[119]....
        /*0898*/ 	.word	0x00009c00
        /*089c*/ 	.word	0x00000000
        /*08a0*/ 	.word	0x00000000
        /*08a4*/ 	.short	0x010a
        /*08a6*/ 	.byte	0xff
	.zero		1


	//   ....[120]....
        /*08a8*/ 	.word	0x00009c60
        /*08ac*/ 	.word	0x00000000
        /*08b0*/ 	.word	0x00000000
        /*08b4*/ 	.short	0x010a
        /*08b6*/ 	.byte	0xff
	.zero		1


	//   ....[121]....
        /*08b8*/ 	.word	0x00009cb0
        /*08bc*/ 	.word	0x00000000
        /*08c0*/ 	.word	0x000000f0
        /*08c4*/ 	.short	0x010a
        /*08c6*/ 	.byte	0xff
	.zero		1


	//   ....[122]....
        /*08c8*/ 	.word	0x00009d10
        /*08cc*/ 	.word	0x00000000
        /*08d0*/ 	.word	0x000000a0
        /*08d4*/ 	.short	0x010a
        /*08d6*/ 	.byte	0xff
	.zero		1


	//   ....[123]....
        /*08d8*/ 	.word	0x00009d60
        /*08dc*/ 	.word	0x00000000
        /*08e0*/ 	.word	0x00000090
        /*08e4*/ 	.short	0x010a
        /*08e6*/ 	.byte	0xff
	.zero		1


	//   ....[124]....
        /*08e8*/ 	.word	0x00009dc0
        /*08ec*/ 	.word	0x00000000
        /*08f0*/ 	.word	0x000000a0
        /*08f4*/ 	.short	0x010a
        /*08f6*/ 	.byte	0xff
	.zero		1


	//   ....[125]....
        /*08f8*/ 	.word	0x00009e20
        /*08fc*/ 	.word	0x00000004
        /*0900*/ 	.word	0x00000008
        /*0904*/ 	.short	0x010a
        /*0906*/ 	.byte	0xff
	.zero		1


	//   ....[126]....
        /*0908*/ 	.word	0x00009f00
        /*090c*/ 	.word	0x00000002
        /*0910*/ 	.word	0x00000008
        /*0914*/ 	.short	0x010a
        /*0916*/ 	.byte	0xff
	.zero		1


	//   ....[127]....
        /*0918*/ 	.word	0x00009f50
        /*091c*/ 	.word	0x00000000
        /*0920*/ 	.word	0x00000090
        /*0924*/ 	.short	0x010a
        /*0926*/ 	.byte	0xff
	.zero		1


	//   ....[128]....
        /*0928*/ 	.word	0x00009fb0
        /*092c*/ 	.word	0x00000000
        /*0930*/ 	.word	0x000000d0
        /*0934*/ 	.short	0x010a
        /*0936*/ 	.byte	0xff
	.zero		1


	//   ....[129]....
        /*0938*/ 	.word	0x0000a010
        /*093c*/ 	.word	0x00000000
        /*0940*/ 	.word	0x00000000
        /*0944*/ 	.short	0x010a
        /*0946*/ 	.byte	0xff
	.zero		1


	//   ....[130]....
        /*0948*/ 	.word	0x0000a070
        /*094c*/ 	.word	0x00000000
        /*0950*/ 	.word	0x00000000
        /*0954*/ 	.short	0x010a
        /*0956*/ 	.byte	0xff
	.zero		1


	//   ....[131]....
        /*0958*/ 	.word	0x0000a0d0
        /*095c*/ 	.word	0x00000000
        /*0960*/ 	.word	0x00000000
        /*0964*/ 	.short	0x010a
        /*0966*/ 	.byte	0xff
	.zero		1


	//   ....[132]....
        /*0968*/ 	.word	0x0000a130
        /*096c*/ 	.word	0x00000000
        /*0970*/ 	.word	0x00000000
        /*0974*/ 	.short	0x010a
        /*0976*/ 	.byte	0xff
	.zero		1


	//   ....[133]....
        /*0978*/ 	.word	0x0000a190
        /*097c*/ 	.word	0x00000000
        /*0980*/ 	.word	0x00000110
        /*0984*/ 	.short	0x010a
        /*0986*/ 	.byte	0xff
	.zero		1


	//   ....[134]....
        /*0988*/ 	.word	0x0000a1e0
        /*098c*/ 	.word	0x00000000
        /*0990*/ 	.word	0x00000090
        /*0994*/ 	.short	0x010a
        /*0996*/ 	.byte	0xff
	.zero		1


	//   ....[135]....
        /*0998*/ 	.word	0x0000a240
        /*099c*/ 	.word	0x00000000
        /*09a0*/ 	.word	0x00000088
        /*09a4*/ 	.short	0x010a
        /*09a6*/ 	.byte	0xff
	.zero		1


	//   ....[136]....
        /*09a8*/ 	.word	0x0000a2a0
        /*09ac*/ 	.word	0x00000003
        /*09b0*/ 	.word	0x00000060
        /*09b4*/ 	.short	0x010a
        /*09b6*/ 	.byte	0xff
	.zero		1


	//   ....[137]....
        /*09b8*/ 	.word	0x0000a300
        /*09bc*/ 	.word	0x00000003
        /*09c0*/ 	.word	0x00000068
        /*09c4*/ 	.short	0x010a
        /*09c6*/ 	.byte	0xff
	.zero		1


	//   ....[138]....
        /*09c8*/ 	.word	0x0000a360
        /*09cc*/ 	.word	0x00000003
        /*09d0*/ 	.word	0x00000070
        /*09d4*/ 	.short	0x010a
        /*09d6*/ 	.byte	0xff
	.zero		1


	//   ....[139]....
        /*09d8*/ 	.word	0x0000a3c0
        /*09dc*/ 	.word	0x00000003
        /*09e0*/ 	.word	0x00000078
        /*09e4*/ 	.short	0x010a
        /*09e6*/ 	.byte	0xff
	.zero		1


	//   ....[140]....
        /*09e8*/ 	.word	0x0000a420
        /*09ec*/ 	.word	0x00000000
        /*09f0*/ 	.word	0x00000060
        /*09f4*/ 	.short	0x010a
        /*09f6*/ 	.byte	0xff
	.zero		1


	//   ....[141]....
        /*09f8*/ 	.word	0x0000a480
        /*09fc*/ 	.word	0x00000000
        /*0a00*/ 	.word	0x00000068
        /*0a04*/ 	.short	0x010a
        /*0a06*/ 	.byte	0xff
	.zero		1


	//   ....[142]....
        /*0a08*/ 	.word	0x0000a4e0
        /*0a0c*/ 	.word	0x00000000
        /*0a10*/ 	.word	0x00000070
        /*0a14*/ 	.short	0x010a
        /*0a16*/ 	.byte	0xff
	.zero		1


	//   ....[143]....
        /*0a18*/ 	.word	0x0000a530
        /*0a1c*/ 	.word	0x00000000
        /*0a20*/ 	.word	0x00000090
        /*0a24*/ 	.short	0x010a
        /*0a26*/ 	.byte	0xff
	.zero		1


	//   ....[144]....
        /*0a28*/ 	.word	0x0000a580
        /*0a2c*/ 	.word	0x00000003
        /*0a30*/ 	.word	0x00000040
        /*0a34*/ 	.short	0x010a
        /*0a36*/ 	.byte	0xff
	.zero		1


	//   ....[145]....
        /*0a38*/ 	.word	0x0000a5d0
        /*0a3c*/ 	.word	0x0000006a
        /*0a40*/ 	.word	0x000000b0
        /*0a44*/ 	.short	0x010a
        /*0a46*/ 	.byte	0xff
	.zero		1


	//   ....[146]....
        /*0a48*/ 	.word	0x0000a620
        /*0a4c*/ 	.word	0x00000037
        /*0a50*/ 	.word	0x00000040
        /*0a54*/ 	.short	0x010a
        /*0a56*/ 	.byte	0xff
	.zero		1


	//   ....[147]....
        /*0a58*/ 	.word	0x0000a670
        /*0a5c*/ 	.word	0x00000049
        /*0a60*/ 	.word	0x00000040
        /*0a64*/ 	.short	0x010a
        /*0a66*/ 	.byte	0xff
	.zero		1


	//   ....[148]....
        /*0a68*/ 	.word	0x0000a6c0
        /*0a6c*/ 	.word	0x0000004c
        /*0a70*/ 	.word	0x00000040
        /*0a74*/ 	.short	0x010a
        /*0a76*/ 	.byte	0xff
	.zero		1


	//----- nvinfo : EIATTR_NUM_MBARRIERS
	.align		4
.L_48:
        /*0a78*/ 	.byte	0x03, 0x38
        /*0a7a*/ 	.short	0x0023


	//----- nvinfo : EIATTR_EXIT_INSTR_OFFSETS
	.align		4
        /*0a7c*/ 	.byte	0x04, 0x1c
        /*0a7e*/ 	.short	(.L_50 - .L_49)


	//   ....[0]....
.L_49:
        /*0a80*/ 	.word	0x00002830


	//   ....[1]....
        /*0a84*/ 	.word	0x00002d30


	//   ....[2]....
        /*0a88*/ 	.word	0x00002d90


	//   ....[3]....
        /*0a8c*/ 	.word	0x00004110


	//   ....[4]....
        /*0a90*/ 	.word	0x00005300


	//   ....[5]....
        /*0a94*/ 	.word	0x00005340


	//   ....[6]....
        /*0a98*/ 	.word	0x00009a20


	//----- nvinfo : EIATTR_MAX_THREADS
	.align		4
.L_50:
        /*0a9c*/ 	.byte	0x04, 0x05
        /*0a9e*/ 	.short	(.L_52 - .L_51)
.L_51:
        /*0aa0*/ 	.word	0x00000100
        /*0aa4*/ 	.word	0x00000001
        /*0aa8*/ 	.word	0x00000001


	//----- nvinfo : EIATTR_CRS_STACK_SIZE
	.align		4
.L_52:
        /*0aac*/ 	.byte	0x04, 0x1e
        /*0aae*/ 	.short	(.L_54 - .L_53)
.L_53:
        /*0ab0*/ 	.word	0x00000000


	//----- nvinfo : EIATTR_CBANK_PARAM_SIZE
	.align		4
.L_54:
        /*0ab4*/ 	.byte	0x03, 0x19
        /*0ab6*/ 	.short	0x0800


	//----- nvinfo : EIATTR_PARAM_CBANK
	.align		4
        /*0ab8*/ 	.byte	0x04, 0x0a
        /*0aba*/ 	.short	(.L_56 - .L_55)
	.align		4
.L_55:
        /*0abc*/ 	.word	index@(.nv.constant0._ZN7cutlass13device_kernelINS_4gemm6kernel13GemmUniversalIN4cute5tupleIJiiiiEEENS1_10collective13CollectiveMmaINS1_35MainloopSm100TmaUmmaWarpSpecializedILi4ELi2ELi4ENS5_IJNS4_1CILi2EEENSA_ILi1EEESC_EEEEENS5_IJNSA_ILi128EEENSA_ILi256EEESF_EEEaNS5_IJlSC_lEEEaSI_NS4_8TiledMMAINS4_8MMA_AtomIJNS4_21SM100_MMA_S8_2x1SM_SSIaaiLi128ELi256ELNS4_4UMMA5MajorE0ELSN_0ELNSM_8SaturateE0EEEEEENS4_6LayoutINS5_IJSC_SC_SC_EEENS5_IJNSA_ILi0EEEST_ST_EEEEENS5_IJNS4_10UnderscoreESW_SW_EEEEENS4_18SM100_TMA_2SM_LOADENS4_14ComposedLayoutINS4_7SwizzleILi3ELi4ELi3EEENS4_18smem_ptr_flag_bitsILi8EEENSR_INS5_IJNSA_ILi8EEESF_EEENS5_IJSF_SC_EEEEEEEvNS4_8identityESZ_S19_vS1A_EENS_8epilogue10collective18CollectiveEpilogueINS1C_23Sm100TmaWarpSpecializedILi4ELi2ELi32ELb0ELb0EEEJNS5_IJNSA_ILi64EEESG_SF_EEENS5_IJNSR_IS1H_SC_EENSR_INS5_IJNSA_ILi32EEESB_EEENS5_IJSC_SF_EEEEEEEEaSI_aSI_NS1C_6fusion15FusionCallbacksIS1G_NS1P_17LinearCombinationIaiaiLNS_15FloatRoundStyleE2EEES1I_S1O_JEEENS4_5SM1004TMEM4LOAD26SM100_TMEM_LOAD_32dp32b32xENS4_13SM90_TMA_LOADENS10_INS11_ILi1ELi4ELi3EEES14_NSR_INS5_IJS15_S1K_EEENS5_IJS1K_SC_EEEEEEENS4_39AutoVectorizingCopyWithAssumedAlignmentILi128EEENS4_14SM90_TMA_STOREES24_S26_S26_EEEvvEEEEvNT_6ParamsE)
        /*0ac0*/ 	.short	0x0380
        /*0ac2*/ 	.short	0x0800


	//----- nvinfo : EIATTR_SW_WAR
	.align		4
.L_56:
        /*0ac4*/ 	.byte	0x04, 0x36
        /*0ac6*/ 	.short	(.L_58 - .L_57)
.L_57:
        /*0ac8*/ 	.word	0x00000008
.L_58:


//--------------------- .nv.callgraph             --------------------------
	.section	.nv.callgraph,"",@"SHT_CUDA_CALLGRAPH"
	.align	4
	.sectionentsize	8
	.align		4
        /*0000*/ 	.word	0x00000000
	.align		4
        /*0004*/ 	.word	0xffffffff
	.align		4
        /*0008*/ 	.word	index@(_ZN7cutlass13device_kernelINS_4gemm6kernel13GemmUniversalIN4cute5tupleIJiiiiEEENS1_10collective13CollectiveMmaINS1_35MainloopSm100TmaUmmaWarpSpecializedILi4ELi2ELi4ENS5_IJNS4_1CILi2EEENSA_ILi1EEESC_EEEEENS5_IJNSA_ILi128EEENSA_ILi256EEESF_EEEaNS5_IJlSC_lEEEaSI_NS4_8TiledMMAINS4_8MMA_AtomIJNS4_21SM100_MMA_S8_2x1SM_SSIaaiLi128ELi256ELNS4_4UMMA5MajorE0ELSN_0ELNSM_8SaturateE0EEEEEENS4_6LayoutINS5_IJSC_SC_SC_EEENS5_IJNSA_ILi0EEEST_ST_EEEEENS5_IJNS4_10UnderscoreESW_SW_EEEEENS4_18SM100_TMA_2SM_LOADENS4_14ComposedLayoutINS4_7SwizzleILi3ELi4ELi3EEENS4_18smem_ptr_flag_bitsILi8EEENSR_INS5_IJNSA_ILi8EEESF_EEENS5_IJSF_SC_EEEEEEEvNS4_8identityESZ_S19_vS1A_EENS_8epilogue10collective18CollectiveEpilogueINS1C_23Sm100TmaWarpSpecializedILi4ELi2ELi32ELb0ELb0EEEJNS5_IJNSA_ILi64EEESG_SF_EEENS5_IJNSR_IS1H_SC_EENSR_INS5_IJNSA_ILi32EEESB_EEENS5_IJSC_SF_EEEEEEEEaSI_aSI_NS1C_6fusion15FusionCallbacksIS1G_NS1P_17LinearCombinationIaiaiLNS_15FloatRoundStyleE2EEES1I_S1O_JEEENS4_5SM1004TMEM4LOAD26SM100_TMEM_LOAD_32dp32b32xENS4_13SM90_TMA_LOADENS10_INS11_ILi1ELi4ELi3EEES14_NSR_INS5_IJS15_S1K_EEENS5_IJS1K_SC_EEEEEEENS4_39AutoVectorizingCopyWithAssumedAlignmentILi128EEENS4_14SM90_TMA_STOREES24_S26_S26_EEEvvEEEEvNT_6ParamsE)
	.align		4
        /*000c*/ 	.word	index@(__assertfail)
	.align		4
        /*0010*/ 	.word	0x00000000
	.align		4
        /*0014*/ 	.word	0xfffffffe
	.align		4
        /*0018*/ 	.word	0x00000000
	.align		4
        /*001c*/ 	.word	0xfffffffd
	.align		4
        /*0020*/ 	.word	0x00000000
	.align		4
        /*0024*/ 	.word	0xfffffffc


//--------------------- .nv.constant4             --------------------------
	.section	.nv.constant4,"a",@progbits
	.align	8
	.align		8
.nv.constant4:
        /*0000*/ 	.dword	__assertfail
	.align		8
        /*0008*/ 	.dword	__unnamed_1
	.align		8
        /*0010*/ 	.dword	__unnamed_2
	.align		8
        /*0018*/ 	.dword	__unnamed_3
	.align		8
        /*0020*/ 	.dword	_ZN40_INTERNAL_a7412f97_4_k_cu_19f30db7_106344cuda3std3__45__cpo5beginE
	.align		8
        /*0028*/ 	.dword	_ZN40_INTERNAL_a7412f97_4_k_cu_19f30db7_106344cuda3std3__45__cpo3endE
	.align		8
        /*0030*/ 	.dword	_ZN40_INTERNAL_a7412f97_4_k_cu_19f30db7_106344cuda3std3__45__cpo6cbeginE
	.align		8
        /*0038*/ 	.dword	_ZN40_INTERNAL_a7412f97_4_k_cu_19f30db7_106344cuda3std3__45__cpo4cendE
	.align		8
        /*0040*/ 	.dword	_ZN40_INTERNAL_a7412f97_4_k_cu_19f30db7_106344cuda3std3__442_GLOBAL__N__a7412f97_4_k_cu_19f30db7_106346ignoreE
	.align		8
        /*0048*/ 	.dword	_ZN40_INTERNAL_a7412f97_4_k_cu_19f30db7_106344cuda3std3__419piecewise_constructE
	.align		8
        /*0050*/ 	.dword	_ZN40_INTERNAL_a7412f97_4_k_cu_19f30db7_106344cuda3std3__48in_placeE
	.align		8
        /*0058*/ 	.dword	_ZN40_INTERNAL_a7412f97_4_k_cu_19f30db7_106344cuda3std6ranges3__45__cpo4swapE
	.align		8
        /*0060*/ 	.dword	_ZN40_INTERNAL_a7412f97_4_k_cu_19f30db7_106344cuda3std6ranges3__45__cpo9iter_moveE
	.align		8
        /*0068*/ 	.dword	_ZN40_INTERNAL_a7412f97_4_k_cu_19f30db7_106344cute7productE
	.align		8
        /*0070*/ 	.dword	_ZN40_INTERNAL_a7412f97_4_k_cu_19f30db7_106344cute1_E
	.align		8
        /*0078*/ 	.dword	$str$25
	.align		8
        /*0080*/ 	.dword	$str$26
	.align		8
        /*0088*/ 	.dword	$str$27
	.align		8
        /*0090*/ 	.dword	$str$28


//--------------------- .text._ZN7cutlass13device_kernelINS_4gemm6kernel13GemmUniversalIN4cute5tupleIJiiiiEEENS1_10collective13CollectiveMmaINS1_35MainloopSm100TmaUmmaWarpSpecializedILi4ELi2ELi4ENS5_IJNS4_1CILi2EEENSA_ILi1EEESC_EEEEENS5_IJNSA_ILi128EEENSA_ILi256EEESF_EEEaNS5_IJlSC_lEEEaSI_NS4_8TiledMMAINS4_8MMA_AtomIJNS4_21SM100_MMA_S8_2x1SM_SSIaaiLi128ELi256ELNS4_4UMMA5MajorE0ELSN_0ELNSM_8SaturateE0EEEEEENS4_6LayoutINS5_IJSC_SC_SC_EEENS5_IJNSA_ILi0EEEST_ST_EEEEENS5_IJNS4_10UnderscoreESW_SW_EEEEENS4_18SM100_TMA_2SM_LOADENS4_14ComposedLayoutINS4_7SwizzleILi3ELi4ELi3EEENS4_18smem_ptr_flag_bitsILi8EEENSR_INS5_IJNSA_ILi8EEESF_EEENS5_IJSF_SC_EEEEEEEvNS4_8identityESZ_S19_vS1A_EENS_8epilogue10collective18CollectiveEpilogueINS1C_23Sm100TmaWarpSpecializedILi4ELi2ELi32ELb0ELb0EEEJNS5_IJNSA_ILi64EEESG_SF_EEENS5_IJNSR_IS1H_SC_EENSR_INS5_IJNSA_ILi32EEESB_EEENS5_IJSC_SF_EEEEEEEEaSI_aSI_NS1C_6fusion15FusionCallbacksIS1G_NS1P_17LinearCombinationIaiaiLNS_15FloatRoundStyleE2EEES1I_S1O_JEEENS4_5SM1004TMEM4LOAD26SM100_TMEM_LOAD_32dp32b32xENS4_13SM90_TMA_LOADENS10_INS11_ILi1ELi4ELi3EEES14_NSR_INS5_IJS15_S1K_EEENS5_IJS1K_SC_EEEEEEENS4_39AutoVectorizingCopyWithAssumedAlignmentILi128EEENS4_14SM90_TMA_STOREES24_S26_S26_EEEvvEEEEvNT_6ParamsE --------------------------
	.section	.text._ZN7cutlass13device_kernelINS_4gemm6kernel13GemmUniversalIN4cute5tupleIJiiiiEEENS1_10collective13CollectiveMmaINS1_35MainloopSm100TmaUmmaWarpSpecializedILi4ELi2ELi4ENS5_IJNS4_1CILi2EEENSA_ILi1EEESC_EEEEENS5_IJNSA_ILi128EEENSA_ILi256EEESF_EEEaNS5_IJlSC_lEEEaSI_NS4_8TiledMMAINS4_8MMA_AtomIJNS4_21SM100_MMA_S8_2x1SM_SSIaaiLi128ELi256ELNS4_4UMMA5MajorE0ELSN_0ELNSM_8SaturateE0EEEEEENS4_6LayoutINS5_IJSC_SC_SC_EEENS5_IJNSA_ILi0EEEST_ST_EEEEENS5_IJNS4_10UnderscoreESW_SW_EEEEENS4_18SM100_TMA_2SM_LOADENS4_14ComposedLayoutINS4_7SwizzleILi3ELi4ELi3EEENS4_18smem_ptr_flag_bitsILi8EEENSR_INS5_IJNSA_ILi8EEESF_EEENS5_IJSF_SC_EEEEEEEvNS4_8identityESZ_S19_vS1A_EENS_8epilogue10collective18CollectiveEpilogueINS1C_23Sm100TmaWarpSpecializedILi4ELi2ELi32ELb0ELb0EEEJNS5_IJNSA_ILi64EEESG_SF_EEENS5_IJNSR_IS1H_SC_EENSR_INS5_IJNSA_ILi32EEESB_EEENS5_IJSC_SF_EEEEEEEEaSI_aSI_NS1C_6fusion15FusionCallbacksIS1G_NS1P_17LinearCombinationIaiaiLNS_15FloatRoundStyleE2EEES1I_S1O_JEEENS4_5SM1004TMEM4LOAD26SM100_TMEM_LOAD_32dp32b32xENS4_13SM90_TMA_LOADENS10_INS11_ILi1ELi4ELi3EEES14_NSR_INS5_IJS15_S1K_EEENS5_IJS1K_SC_EEEEEEENS4_39AutoVectorizingCopyWithAssumedAlignmentILi128EEENS4_14SM90_TMA_STOREES24_S26_S26_EEEvvEEEEvNT_6ParamsE,"ax",@progbits
	.align	128
.text._ZN7cutlass13device_kernelINS_4gemm6kernel13GemmUniversalIN4cute5tupleIJiiiiEEENS1_10collective13CollectiveMmaINS1_35MainloopSm100TmaUmmaWarpSpecializedILi4ELi2ELi4ENS5_IJNS4_1CILi2EEENSA_ILi1EEESC_EEEEENS5_IJNSA_ILi128EEENSA_ILi256EEESF_EEEaNS5_IJlSC_lEEEaSI_NS4_8TiledMMAINS4_8MMA_AtomIJNS4_21SM100_MMA_S8_2x1SM_SSIaaiLi128ELi256ELNS4_4UMMA5MajorE0ELSN_0ELNSM_8SaturateE0EEEEEENS4_6LayoutINS5_IJSC_SC_SC_EEENS5_IJNSA_ILi0EEEST_ST_EEEEENS5_IJNS4_10UnderscoreESW_SW_EEEEENS4_18SM100_TMA_2SM_LOADENS4_14ComposedLayoutINS4_7SwizzleILi3ELi4ELi3EEENS4_18smem_ptr_flag_bitsILi8EEENSR_INS5_IJNSA_ILi8EEESF_EEENS5_IJSF_SC_EEEEEEEvNS4_8identityESZ_S19_vS1A_EENS_8epilogue10collective18CollectiveEpilogueINS1C_23Sm100TmaWarpSpecializedILi4ELi2ELi32ELb0ELb0EEEJNS5_IJNSA_ILi64EEESG_SF_EEENS5_IJNSR_IS1H_SC_EENSR_INS5_IJNSA_ILi32EEESB_EEENS5_IJSC_SF_EEEEEEEEaSI_aSI_NS1C_6fusion15FusionCallbacksIS1G_NS1P_17LinearCombinationIaiaiLNS_15FloatRoundStyleE2EEES1I_S1O_JEEENS4_5SM1004TMEM4LOAD26SM100_TMEM_LOAD_32dp32b32xENS4_13SM90_TMA_LOADENS10_INS11_ILi1ELi4ELi3EEES14_NSR_INS5_IJS15_S1K_EEENS5_IJS1K_SC_EEEEEEENS4_39AutoVectorizingCopyWithAssumedAlignmentILi128EEENS4_14SM90_TMA_STOREES24_S26_S26_EEEvvEEEEvNT_6ParamsE:
        .type           _ZN7cutlass13device_kernelINS_4gemm6kernel13GemmUniversalIN4cute5tupleIJiiiiEEENS1_10collective13CollectiveMmaINS1_35MainloopSm100TmaUmmaWarpSpecializedILi4ELi2ELi4ENS5_IJNS4_1CILi2EEENSA_ILi1EEESC_EEEEENS5_IJNSA_ILi128EEENSA_ILi256EEESF_EEEaNS5_IJlSC_lEEEaSI_NS4_8TiledMMAINS4_8MMA_AtomIJNS4_21SM100_MMA_S8_2x1SM_SSIaaiLi128ELi256ELNS4_4UMMA5MajorE0ELSN_0ELNSM_8SaturateE0EEEEEENS4_6LayoutINS5_IJSC_SC_SC_EEENS5_IJNSA_ILi0EEEST_ST_EEEEENS5_IJNS4_10UnderscoreESW_SW_EEEEENS4_18SM100_TMA_2SM_LOADENS4_14ComposedLayoutINS4_7SwizzleILi3ELi4ELi3EEENS4_18smem_ptr_flag_bitsILi8EEENSR_INS5_IJNSA_ILi8EEESF_EEENS5_IJSF_SC_EEEEEEEvNS4_8identityESZ_S19_vS1A_EENS_8epilogue10collective18CollectiveEpilogueINS1C_23Sm100TmaWarpSpecializedILi4ELi2ELi32ELb0ELb0EEEJNS5_IJNSA_ILi64EEESG_SF_EEENS5_IJNSR_IS1H_SC_EENSR_INS5_IJNSA_ILi32EEESB_EEENS5_IJSC_SF_EEEEEEEEaSI_aSI_NS1C_6fusion15FusionCallbacksIS1G_NS1P_17LinearCombinationIaiaiLNS_15FloatRoundStyleE2EEES1I_S1O_JEEENS4_5SM1004TMEM4LOAD26SM100_TMEM_LOAD_32dp32b32xENS4_13SM90_TMA_LOADENS10_INS11_ILi1ELi4ELi3EEES14_NSR_INS5_IJS15_S1K_EEENS5_IJS1K_SC_EEEEEEENS4_39AutoVectorizingCopyWithAssumedAlignmentILi128EEENS4_14SM90_TMA_STOREES24_S26_S26_EEEvvEEEEvNT_6ParamsE,@function
        .size           _ZN7cutlass13device_kernelINS_4gemm6kernel13GemmUniversalIN4cute5tupleIJiiiiEEENS1_10collective13CollectiveMmaINS1_35MainloopSm100TmaUmmaWarpSpecializedILi4ELi2ELi4ENS5_IJNS4_1CILi2EEENSA_ILi1EEESC_EEEEENS5_IJNSA_ILi128EEENSA_ILi256EEESF_EEEaNS5_IJlSC_lEEEaSI_NS4_8TiledMMAINS4_8MMA_AtomIJNS4_21SM100_MMA_S8_2x1SM_SSIaaiLi128ELi256ELNS4_4UMMA5MajorE0ELSN_0ELNSM_8SaturateE0EEEEEENS4_6LayoutINS5_IJSC_SC_SC_EEENS5_IJNSA_ILi0EEEST_ST_EEEEENS5_IJNS4_10UnderscoreESW_SW_EEEEENS4_18SM100_TMA_2SM_LOADENS4_14ComposedLayoutINS4_7SwizzleILi3ELi4ELi3EEENS4_18smem_ptr_flag_bitsILi8EEENSR_INS5_IJNSA_ILi8EEESF_EEENS5_IJSF_SC_EEEEEEEvNS4_8identityESZ_S19_vS1A_EENS_8epilogue10collective18CollectiveEpilogueINS1C_23Sm100TmaWarpSpecializedILi4ELi2ELi32ELb0ELb0EEEJNS5_IJNSA_ILi64EEESG_SF_EEENS5_IJNSR_IS1H_SC_EENSR_INS5_IJNSA_ILi32EEESB_EEENS5_IJSC_SF_EEEEEEEEaSI_aSI_NS1C_6fusion15FusionCallbacksIS1G_NS1P_17LinearCombinationIaiaiLNS_15FloatRoundStyleE2EEES1I_S1O_JEEENS4_5SM1004TMEM4LOAD26SM100_TMEM_LOAD_32dp32b32xENS4_13SM90_TMA_LOADENS10_INS11_ILi1ELi4ELi3EEES14_NSR_INS5_IJS15_S1K_EEENS5_IJS1K_SC_EEEEEEENS4_39AutoVectorizingCopyWithAssumedAlignmentILi128EEENS4_14SM90_TMA_STOREES24_S26_S26_EEEvvEEEEvNT_6ParamsE,(.L_x_191 - _ZN7cutlass13device_kernelINS_4gemm6kernel13GemmUniversalIN4cute5tupleIJiiiiEEENS1_10collective13CollectiveMmaINS1_35MainloopSm100TmaUmmaWarpSpecializedILi4ELi2ELi4ENS5_IJNS4_1CILi2EEENSA_ILi1EEESC_EEEEENS5_IJNSA_ILi128EEENSA_ILi256EEESF_EEEaNS5_IJlSC_lEEEaSI_NS4_8TiledMMAINS4_8MMA_AtomIJNS4_21SM100_MMA_S8_2x1SM_SSIaaiLi128ELi256ELNS4_4UMMA5MajorE0ELSN_0ELNSM_8SaturateE0EEEEEENS4_6LayoutINS5_IJSC_SC_SC_EEENS5_IJNSA_ILi0EEEST_ST_EEEEENS5_IJNS4_10UnderscoreESW_SW_EEEEENS4_18SM100_TMA_2SM_LOADENS4_14ComposedLayoutINS4_7SwizzleILi3ELi4ELi3EEENS4_18smem_ptr_flag_bitsILi8EEENSR_INS5_IJNSA_ILi8EEESF_EEENS5_IJSF_SC_EEEEEEEvNS4_8identityESZ_S19_vS1A_EENS_8epilogue10collective18CollectiveEpilogueINS1C_23Sm100TmaWarpSpecializedILi4ELi2ELi32ELb0ELb0EEEJNS5_IJNSA_ILi64EEESG_SF_EEENS5_IJNSR_IS1H_SC_EENSR_INS5_IJNSA_ILi32EEESB_EEENS5_IJSC_SF_EEEEEEEEaSI_aSI_NS1C_6fusion15FusionCallbacksIS1G_NS1P_17LinearCombinationIaiaiLNS_15FloatRoundStyleE2EEES1I_S1O_JEEENS4_5SM1004TMEM4LOAD26SM100_TMEM_LOAD_32dp32b32xENS4_13SM90_TMA_LOADENS10_INS11_ILi1ELi4ELi3EEES14_NSR_INS5_IJS15_S1K_EEENS5_IJS1K_SC_EEEEEEENS4_39AutoVectorizingCopyWithAssumedAlignmentILi128EEENS4_14SM90_TMA_STOREES24_S26_S26_EEEvvEEEEvNT_6ParamsE)
        .other          _ZN7cutlass13device_kernelINS_4gemm6kernel13GemmUniversalIN4cute5tupleIJiiiiEEENS1_10collective13CollectiveMmaINS1_35MainloopSm100TmaUmmaWarpSpecializedILi4ELi2ELi4ENS5_IJNS4_1CILi2EEENSA_ILi1EEESC_EEEEENS5_IJNSA_ILi128EEENSA_ILi256EEESF_EEEaNS5_IJlSC_lEEEaSI_NS4_8TiledMMAINS4_8MMA_AtomIJNS4_21SM100_MMA_S8_2x1SM_SSIaaiLi128ELi256ELNS4_4UMMA5MajorE0ELSN_0ELNSM_8SaturateE0EEEEEENS4_6LayoutINS5_IJSC_SC_SC_EEENS5_IJNSA_ILi0EEEST_ST_EEEEENS5_IJNS4_10UnderscoreESW_SW_EEEEENS4_18SM100_TMA_2SM_LOADENS4_14ComposedLayoutINS4_7SwizzleILi3ELi4ELi3EEENS4_18smem_ptr_flag_bitsILi8EEENSR_INS5_IJNSA_ILi8EEESF_EEENS5_IJSF_SC_EEEEEEEvNS4_8identityESZ_S19_vS1A_EENS_8epilogue10collective18CollectiveEpilogueINS1C_23Sm100TmaWarpSpecializedILi4ELi2ELi32ELb0ELb0EEEJNS5_IJNSA_ILi64EEESG_SF_EEENS5_IJNSR_IS1H_SC_EENSR_INS5_IJNSA_ILi32EEESB_EEENS5_IJSC_SF_EEEEEEEEaSI_aSI_NS1C_6fusion15FusionCallbacksIS1G_NS1P_17LinearCombinationIaiaiLNS_15FloatRoundStyleE2EEES1I_S1O_JEEENS4_5SM1004TMEM4LOAD26SM100_TMEM_LOAD_32dp32b32xENS4_13SM90_TMA_LOADENS10_INS11_ILi1ELi4ELi3EEES14_NSR_INS5_IJS15_S1K_EEENS5_IJS1K_SC_EEEEEEENS4_39AutoVectorizingCopyWithAssumedAlignmentILi128EEENS4_14SM90_TMA_STOREES24_S26_S26_EEEvvEEEEvNT_6ParamsE,@"STO_CUDA_ENTRY STV_DEFAULT"
_ZN7cutlass13device_kernelINS_4gemm6kernel13GemmUniversalIN4cute5tupleIJiiiiEEENS1_10collective13CollectiveMmaINS1_35MainloopSm100TmaUmmaWarpSpecializedILi4ELi2ELi4ENS5_IJNS4_1CILi2EEENSA_ILi1EEESC_EEEEENS5_IJNSA_ILi128EEENSA_ILi256EEESF_EEEaNS5_IJlSC_lEEEaSI_NS4_8TiledMMAINS4_8MMA_AtomIJNS4_21SM100_MMA_S8_2x1SM_SSIaaiLi128ELi256ELNS4_4UMMA5MajorE0ELSN_0ELNSM_8SaturateE0EEEEEENS4_6LayoutINS5_IJSC_SC_SC_EEENS5_IJNSA_ILi0EEEST_ST_EEEEENS5_IJNS4_10UnderscoreESW_SW_EEEEENS4_18SM100_TMA_2SM_LOADENS4_14ComposedLayoutINS4_7SwizzleILi3ELi4ELi3EEENS4_18smem_ptr_flag_bitsILi8EEENSR_INS5_IJNSA_ILi8EEESF_EEENS5_IJSF_SC_EEEEEEEvNS4_8identityESZ_S19_vS1A_EENS_8epilogue10collective18CollectiveEpilogueINS1C_23Sm100TmaWarpSpecializedILi4ELi2ELi32ELb0ELb0EEEJNS5_IJNSA_ILi64EEESG_SF_EEENS5_IJNSR_IS1H_SC_EENSR_INS5_IJNSA_ILi32EEESB_EEENS5_IJSC_SF_EEEEEEEEaSI_aSI_NS1C_6fusion15FusionCallbacksIS1G_NS1P_17LinearCombinationIaiaiLNS_15FloatRoundStyleE2EEES1I_S1O_JEEENS4_5SM1004TMEM4LOAD26SM100_TMEM_LOAD_32dp32b32xENS4_13SM90_TMA_LOADENS10_INS11_ILi1ELi4ELi3EEES14_NSR_INS5_IJS15_S1K_EEENS5_IJS1K_SC_EEEEEEENS4_39AutoVectorizingCopyWithAssumedAlignmentILi128EEENS4_14SM90_TMA_STOREES24_S26_S26_EEEvvEEEEvNT_6ParamsE:
[----:B------:R-:W1:Y:S01]  /*0000*/  LDC R1, c[0x0][0x37c] ;  /* 0x0000df00ff017b82 */ /* 0x000e620000000800 */
[----:B------:R-:W2:Y:S01]  /*0010*/  S2R R104, SR_TID.X ;  /* 0x0000000000687919 */ /* 0x000ea20000002100 */
[----:B------:R-:W3:Y:S06]  /*0020*/  LDCU.64 UR6, c[0x0][0x890] ;  /* 0x00011200ff0677ac */ /* 0x000eec0008000a00 */
[----:B------:R-:W4:Y:S01]  /*0030*/  S2UR UR37, SR_CgaCtaId ;  /* 0x00000000002579c3 */ /* 0x000f220000008800 */
[----:B------:R-:W-:Y:S02]  /*0040*/  PRMT R91, RZ, 0x7610, R91 ;  /* 0x00007610ff5b7816 */ /* 0x000fe4000000005b */
[----:B------:R-:W-:Y:S01]  /*0050*/  ELECT P1, URZ, PT ;  /* 0x0000000000ff782f */ /* 0x000fe20003820000 */
[----:B------:R-:W1:Y:S01]  /*0060*/  LDCU.64 UR46, c[0x0][0x358] ;  /* 0x00006b00ff2e77ac */ /* 0x000e620008000a00 */
[----:B---3--:R-:W-:-:S04]  /*0070*/  UISETP.NE.U32.AND UP0, UPT, UR6, URZ, UPT ;  /* 0x000000ff0600728c */ /* 0x008fc8000bf05070 */
[----:B------:R-:W-:Y:S02]  /*0080*/  UISETP.NE.AND.EX UP0, UPT, UR7, URZ, UPT, UP0 ;  /* 0x000000ff0700728c */ /* 0x000fe4000bf05300 */
[----:B----4-:R-:W-:Y:S02]  /*0090*/  ULOP3.LUT UR5, UR37, 0x1, URZ, 0xc0, !UPT ;  /* 0x0000000125057892 */ /* 0x010fe4000f8ec0ff */
[----:B------:R-:W-:Y:S01]  /*00a0*/  ULOP3.LUT UR4, UR37, 0x1, URZ, 0x3c, !UPT ;  /* 0x0000000125047892 */ /* 0x000fe2000f8e3cff */
[----:B--2---:R-:W-:-:S05]  /*00b0*/  SHF.R.U32.HI R97, RZ, 0x5, R104 ;  /* 0x00000005ff617819 */ /* 0x004fca0000011668 */
[----:B------:R-:W2:Y:S02]  /*00c0*/  SHFL.IDX PT, R0, R97, RZ, 0x1f ;  /* 0x00001fff61007589 */ /* 0x000ea400000e0000 */
[----:B--2---:R-:W-:Y:S01]  /*00d0*/  R2UR UR10, R0 ;  /* 0x00000000000a72ca */ /* 0x004fe200000e0000 */
[----:B-1----:R-:W-:-:S14]  /*00e0*/  BRA.U UP0, `(.L_x_0) ;  /* 0x00000001002c7547 */ /* 0x002fdc000b800000 */
[----:B------:R-:W1:Y:S02]  /*00f0*/  LDCU.64 UR8, c[0x0][0x888] ;  /* 0x00011100ff0877ac */ /* 0x000e640008000a00 */
[----:B-1----:R-:W-:-:S04]  /*0100*/  UISETP.NE.U32.AND UP0, UPT, UR8, URZ, UPT ;  /* 0x000000ff0800728c */ /* 0x002fc8000bf05070 */
[----:B------:R-:W-:-:S09]  /*0110*/  UISETP.NE.AND.EX UP0, UPT, UR9, URZ, UPT, UP0 ;  /* 0x000000ff0900728c */ /* 0x000fd2000bf05300 */
[----:B------:R-:W-:Y:S05]  /*0120*/  BRA.U !UP0, `(.L_x_1) ;  /* 0x0000000108107547 */ /* 0x000fea000b800000 */
[----:B------:R-:W1:Y:S02]  /*0130*/  LDC.64 R50, c[0x0][0x888] ;  /* 0x00022200ff327b82 */ /* 0x000e640000000a00 */
[----:B-1----:R1:W5:Y:S01]  /*0140*/  LDG.E R50, desc[UR46][R50.64] ;  /* 0x0000002e32327981 */ /* 0x002362000c1e1900 */
[----:B------:R-:W-:Y:S01]  /*0150*/  HFMA2 R91, -RZ, RZ, 0, 5.9604644775390625e-08 ;  /* 0x00000001ff5b7431 */ /* 0x000fe200000001ff */
[----:B------:R-:W-:Y:S05]  /*0160*/  BRA `(.L_x_0) ;  /* 0x00000000000c7947 */ /* 0x000fea0003800000 */
.L_x_1:
[----:B------:R-:W1:Y:S01]  /*0170*/  LDCU UR8, c[0x0][0x880] ;  /* 0x00011000ff0877ac */ /* 0x000e620008000800 */
[----:B------:R-:W-:Y:S01]  /*0180*/  HFMA2 R91, -RZ, RZ, 0, 5.9604644775390625e-08 ;  /* 0x00000001ff5b7431 */ /* 0x000fe200000001ff */
[----:B-1----:R-:W-:-:S07]  /*0190*/  MOV R50, UR8 ;  /* 0x0000000800327c02 */ /* 0x002fce0008000f00 */
.L_x_0:
[----:B------:R-:W2:Y:S02]  /*01a0*/  LDCU.64 UR8, c[0x0][0x8b0] ;  /* 0x00011600ff0877ac */ /* 0x000ea40008000a00 */
[----:B--2---:R-:W-:-:S04]  /*01b0*/  UISETP.NE.U32.AND UP0, UPT, UR8, URZ, UPT ;  /* 0x000000ff0800728c */ /* 0x004fc8000bf05070 */
[----:B------:R-:W-:-:S09]  /*01c0*/  UISETP.NE.AND.EX UP0, UPT, UR9, URZ, UPT, UP0 ;  /* 0x000000ff0900728c */ /* 0x000fd2000bf05300 */
[----:B------:R-:W-:Y:S05]  /*01d0*/  BRA.U UP0, `(.L_x_2) ;  /* 0x0000000100247547 */ /* 0x000fea000b800000 */
[----:B------:R-:W2:Y:S02]  /*01e0*/  LDCU.64 UR8, c[0x0][0x8a8] ;  /* 0x00011500ff0877ac */ /* 0x000ea40008000a00 */
[----:B--2---:R-:W-:-:S04]  /*01f0*/  UISETP.NE.U32.AND UP0, UPT, UR8, URZ, UPT ;  /* 0x000000ff0800728c */ /* 0x004fc8000bf05070 */
[----:B------:R-:W-:-:S09]  /*0200*/  UISETP.NE.AND.EX UP0, UPT, UR9, URZ, UPT, UP0 ;  /* 0x000000ff0900728c */ /* 0x000fd2000bf05300 */
[----:B------:R-:W-:Y:S05]  /*0210*/  BRA.U !UP0, `(.L_x_3) ;  /* 0x00000001080c7547 */ /* 0x000fea000b800000 */
[----:B------:R-:W2:Y:S02]  /*0220*/  LDC.64 R46, c[0x0][0x8a8] ;  /* 0x00022a00ff2e7b82 */ /* 0x000ea40000000a00 */
[----:B--2---:R2:W5:Y:S01]  /*0230*/  LDG.E R46, desc[UR46][R46.64] ;  /* 0x0000002e2e2e7981 */ /* 0x004562000c1e1900 */
[----:B------:R-:W-:Y:S05]  /*0240*/  BRA `(.L_x_2) ;  /* 0x0000000000087947 */ /* 0x000fea0003800000 */
.L_x_3:
[----:B------:R-:W2:Y:S02]  /*0250*/  LDCU UR8, c[0x0][0x8a0] ;  /* 0x00011400ff0877ac */ /* 0x000ea40008000800 */
[----:B--2---:R-:W-:Y:S02]  /*0260*/  MOV R46, UR8 ;  /* 0x00000008002e7c02 */ /* 0x004fe40008000f00 */
.L_x_2:
[----:B------:R-:W-:Y:S01]  /*0270*/  IMAD.U32 R0, RZ, RZ, UR10 ;  /* 0x0000000aff007e24 */ /* 0x000fe2000f8e00ff */
[----:B------:R-:W-:Y:S04]  /*0280*/  BSSY.RECONVERGENT B0, `(.L_x_4) ;  /* 0x000000c000007945 */ /* 0x000fe80003800200 */
[C---:B------:R-:W-:Y:S02]  /*0290*/  ISETP.NE.OR P2, PT, R0.reuse, 0x1, !P1 ;  /* 0x000000010000780c */ /* 0x040fe40004f45670 */
[----:B------:R-:W-:-:S11]  /*02a0*/  ISETP.NE.OR P0, PT, R0, 0x3, !P1 ;  /* 0x000000030000780c */ /* 0x000fd60004f05670 */
[----:B------:R-:W-:Y:S05]  /*02b0*/  @P2 BRA `(.L_x_5) ;  /* 0x0000000000202947 */ /* 0x000fea0003800000 */
[----:B------:R-:W3:Y:S02]  /*02c0*/  LDCU.64 UR8, c[0x0][0x348] ;  /* 0x00006900ff0877ac */ /* 0x000ee40008000a00 */
[----:B---3--:R-:W-:Y:S02]  /*02d0*/  UIADD3 UR12, UP1, UPT, UR8, 0x80, URZ ;  /* 0x00000080080c7890 */ /* 0x008fe4000ff3e0ff */
[----:B------:R-:W-:Y:S02]  /*02e0*/  UIADD3 UR8, UP0, UPT, UR8, 0x180, URZ ;  /* 0x0000018008087890 */ /* 0x000fe4000ff1e0ff */
[----:B------:R-:W-:Y:S02]  /*02f0*/  UIADD3.X UR13, UPT, UPT, URZ, UR9, URZ, UP1, !UPT ;  /* 0x00000009ff0d7290 */ /* 0x000fe40008ffe4ff */
[----:B------:R-:W-:-:S07]  /*0300*/  UIADD3.X UR9, UPT, UPT, URZ, UR9, URZ, UP0, !UPT ;  /* 0x00000009ff097290 */ /* 0x000fce00087fe4ff */
[----:B------:R3:W-:Y:S02]  /*0310*/  UTMACCTL.PF [UR12] ;  /* 0x000000000c0079b9 */ /* 0x0007e40008040000 */
[----:B------:R3:W-:Y:S02]  /*0320*/  UTMACCTL.PF [UR8] ;  /* 0x00000000080079b9 */ /* 0x0007e40008040000 */
[----:B---3--:R-:W-:Y:S01]  /*0330*/  NOP ;  /* 0x0000000000007918 */ /* 0x008fe20000000000 */
.L_x_5:
[----:B------:R-:W-:Y:S05]  /*0340*/  BSYNC.RECONVERGENT B0 ;  /* 0x0000000000007941 */ /* 0x000fea0003800200 */
.L_x_4:
[----:B------:R-:W-:Y:S04]  /*0350*/  BSSY.RECONVERGENT B0, `(.L_x_6) ;  /* 0x000000a000007945 */ /* 0x000fe80003800200 */
        /* <DEDUP_REMOVED lines=9> */
.L_x_7:
[----:B------:R-:W-:Y:S05]  /*03f0*/  BSYNC.RECONVERGENT B0 ;  /* 0x0000000000007941 */ /* 0x000fea0003800200 */
.L_x_6:
[----:B------:R-:W3:Y:S01]  /*0400*/  LDCU.64 UR8, c[0x0][0x888] ;  /* 0x00011100ff0877ac */ /* 0x000ee20008000a00 */
[----:B------:R-:W-:Y:S02]  /*0410*/  UISETP.EQ.U32.AND UP1, UPT, UR6, URZ, UPT ;  /* 0x000000ff0600728c */ /* 0x000fe4000bf22070 */
[----:B------:R-:W-:Y:S02]  /*0420*/  UPLOP3.LUT UP5, UPT, UPT, UPT, UPT, 0x80, 0x8 ;  /* 0x000000000008789c */ /* 0x000fe40003faf070 */
[----:B---3--:R-:W-:-:S04]  /*0430*/  UISETP.NE.U32.AND UP0, UPT, UR8, URZ, UPT ;  /* 0x000000ff0800728c */ /* 0x008fc8000bf05070 */
[----:B------:R-:W-:-:S04]  /*0440*/  UISETP.NE.AND.EX UP0, UPT, UR9, URZ, UPT, UP0 ;  /* 0x000000ff0900728c */ /* 0x000fc8000bf05300 */
[----:B------:R-:W-:-:S04]  /*0450*/  UISETP.EQ.OR.EX UP2, UPT, UR7, URZ, !UP0, UP1 ;  /* 0x000000ff0700728c */ /* 0x000fc8000c742710 */
[----:B------:R-:W-:-:S05]  /*0460*/  UP2UR UR50, UPR, URZ, 0x4 ;  /* 0x00000004ff327883 */ /* 0x000fca0008000000 */
[----:B------:R-:W-:Y:S07]  /*0470*/  BRA.U !UP2, `(.L_x_8) ;  /* 0x000000010a207547 */ /* 0x000fee000b800000 */
[----:B-----5:R-:W-:Y:S01]  /*0480*/  R2UR UR8, R50 ;  /* 0x00000000320872ca */ /* 0x020fe200000e0000 */
[----:B------:R-:W-:Y:S02]  /*0490*/  UISETP.NE.U32.AND UP2, UPT, UR6, URZ, UPT ;  /* 0x000000ff0600728c */ /* 0x000fe4000bf45070 */
[----:B------:R-:W-:Y:S02]  /*04a0*/  USEL UR6, URZ, 0xffffffff, UP0 ;  /* 0xffffffffff067887 */ /* 0x000fe40008000000 */
[----:B------:R-:W-:-:S08]  /*04b0*/  UISETP.NE.AND.EX UP2, UPT, UR7, URZ, UPT, UP2 ;  /* 0x000000ff0700728c */ /* 0x000fd0000bf45320 */
[----:B------:R-:W-:-:S04]  /*04c0*/  UISETP.NE.AND UP1, UPT, UR8, URZ, UPT ;  /* 0x000000ff0800728c */ /* 0x000fc8000bf25270 */
[----:B------:R-:W-:-:S04]  /*04d0*/  @!UP2 USEL UR6, URZ, 0xffffffff, UP1 ;  /* 0xffffffffff06a887 */ /* 0x000fc80008800000 */
[----:B------:R-:W-:-:S04]  /*04e0*/  ULOP3.LUT UR6, UR6, 0x1, URZ, 0xc0, !UPT ;  /* 0x0000000106067892 */ /* 0x000fc8000f8ec0ff */
[----:B------:R-:W-:-:S11]  /*04f0*/  UISETP.NE.U32.AND UP5, UPT, UR6, 0x1, UPT ;  /* 0x000000010600788c */ /* 0x000fd6000bfa5070 */
.L_x_8:
[----:B------:R-:W3:Y:S01]  /*0500*/  SHFL.IDX PT, R0, R97, RZ, 0x1f ;  /* 0x00001fff61007589 */ /* 0x000ee200000e0000 */
[----:B------:R-:W-:-:S04]  /*0510*/  UISETP.NE.AND UP1, UPT, UR10, 0x2, UPT ;  /* 0x000000020a00788c */ /* 0x000fc8000bf25270 */
[----:B------:R-:W-:Y:S02]  /*0520*/  UISETP.EQ.AND UP2, UPT, UR5, URZ, !UP1 ;  /* 0x000000ff0500728c */ /* 0x000fe4000cf42270 */
[----:B------:R-:W-:-:S04]  /*0530*/  USEL UR6, URZ, 0x1, UP1 ;  /* 0x00000001ff067887 */ /* 0x000fc80008800000 */
[----:B------:R-:W-:Y:S02]  /*0540*/  PLOP3.LUT P5, PT, P1, PT, UP2, 0x80, 0x8 ;  /* 0x000000000008781c */ /* 0x000fe40000faf028 */
[----:B---3--:R-:W-:-:S13]  /*0550*/  ISETP.NE.AND P0, PT, R0, RZ, PT ;  /* 0x000000ff0000720c */ /* 0x008fda0003f05270 */
[----:B------:R-:W-:Y:S05]  /*0560*/  @P0 BRA `(.L_x_9) ;  /* 0x0000000000440947 */ /* 0x000fea0003800000 */
[----:B------:R-:W-:Y:S01]  /*0570*/  UMOV UR8, 0x400 ;  /* 0x0000040000087882 */ /* 0x000fe20000000000 */
[----:B------:R-:W-:Y:S01]  /*0580*/  UMOV UR7, 0x1 ;  /* 0x0000000100077882 */ /* 0x000fe20000000000 */
[----:B------:R-:W-:Y:S02]  /*0590*/  ULEA UR8, UR37, UR8, 0x18 ;  /* 0x0000000825087291 */ /* 0x000fe4000f8ec0ff */
[----:B------:R-:W-:-:S04]  /*05a0*/  UIADD3 UR12, UPT, UPT, -UR7, 0x100000, URZ ;  /* 0x00100000070c7890 */ /* 0x000fc8000fffe1ff */
[----:B------:R-:W-:Y:S02]  /*05b0*/  USHF.L.U32 UR13, UR12, 0xb, URZ ;  /* 0x0000000b0c0d7899 */ /* 0x000fe400080006ff */
[----:B------:R-:W-:Y:S01]  /*05c0*/  USHF.L.U32 UR12, UR12, 0x1, URZ ;  /* 0x000000010c0c7899 */ /* 0x000fe200080006ff */
[----:B------:R-:W-:Y:S01]  /*05d0*/  ELECT P0, URZ, PT ;  /* 0x0000000000ff782f */ /* 0x000fe20003800000 */
[----:B------:R-:W3:Y:S10]  /*05e0*/  FENCE.VIEW.ASYNC.S ;  /* 0x00000000000073c6 */ /* 0x000ef40000000000 */
[----:B---3--:R3:W4:Y:S01]  /*05f0*/  SYNCS.EXCH.64 URZ, [UR8], UR12 ;  /* 0x0000000c08ff75b2 */ /* 0x0087220008000100 */
[----:B------:R3:W1:Y:S01]  /*0600*/  SYNCS.EXCH.64 URZ, [UR8+0x20], UR12 ;  /* 0x0000200c08ff75b2 */ /* 0x0006620008000100 */
[----:B------:R3:W1:Y:S01]  /*0610*/  SYNCS.EXCH.64 URZ, [UR8+0x8], UR12 ;  /* 0x0000080c08ff75b2 */ /* 0x0006620008000100 */
[----:B------:R3:W1:Y:S01]  /*0620*/  SYNCS.EXCH.64 URZ, [UR8+0x28], UR12 ;  /* 0x0000280c08ff75b2 */ /* 0x0006620008000100 */
[----:B------:R3:W1:Y:S01]  /*0630*/  SYNCS.EXCH.64 URZ, [UR8+0x10], UR12 ;  /* 0x0000100c08ff75b2 */ /* 0x0006620008000100 */
[----:B------:R3:W1:Y:S01]  /*0640*/  SYNCS.EXCH.64 URZ, [UR8+0x30], UR12 ;  /* 0x0000300c08ff75b2 */ /* 0x0006620008000100 */
[----:B------:R3:W1:Y:S01]  /*0650*/  SYNCS.EXCH.64 URZ, [UR8+0x18], UR12 ;  /* 0x0000180c08ff75b2 */ /* 0x0006620008000100 */
[----:B------:R3:W1:Y:S01]  /*0660*/  SYNCS.EXCH.64 URZ, [UR8+0x38], UR12 ;  /* 0x0000380c08ff75b2 */ /* 0x0006620008000100 */
[----:B------:R-:W-:Y:S01]  /*0670*/  NOP ;  /* 0x0000000000007918 */ /* 0x000fe20000000000 */
.L_x_9:
[----:B------:R-:W2:Y:S01]  /*0680*/  SHFL.IDX PT, R0, R97, RZ, 0x1f ;  /* 0x00001fff61007589 */ /* 0x000ea200000e0000 */
[----:B------:R-:W-:Y:S01]  /*0690*/  NOP ;  /* 0x0000000000007918 */ /* 0x000fe20000000000 */
[----:B--2---:R-:W-:-:S13]  /*06a0*/  ISETP.NE.AND P0, PT, R0, 0x1, PT ;  /* 0x000000010000780c */ /* 0x004fda0003f05270 */
[----:B------:R-:W-:Y:S05]  /*06b0*/  @P0 BRA `(.L_x_10) ;  /* 0x0000000000540947 */ /* 0x000fea0003800000 */
[----:B------:R-:W-:Y:S01]  /*06c0*/  UMOV UR9, 0x400 ;  /* 0x0000040000097882 */ /* 0x000fe20000000000 */
[----:B---3--:R-:W-:Y:S01]  /*06d0*/  UMOV UR8, 0x20 ;  /* 0x0000002000087882 */ /* 0x008fe20000000000 */
[----:B------:R-:W-:Y:S01]  /*06e0*/  UMOV UR7, 0x80 ;  /* 0x0000008000077882 */ /* 0x000fe20000000000 */
[----:B------:R-:W-:Y:S02]  /*06f0*/  ULEA UR9, UR37, UR9, 0x18 ;  /* 0x0000000925097291 */ /* 0x000fe4000f8ec0ff */
[----:B------:R-:W-:-:S04]  /*0700*/  UIADD3 UR12, UPT, UPT, -UR8, 0x100000, URZ ;  /* 0x00100000080c7890 */ /* 0x000fc8000fffe1ff */
[----:B------:R-:W-:Y:S02]  /*0710*/  USHF.L.U32 UR13, UR12, 0xb, URZ ;  /* 0x0000000b0c0d7899 */ /* 0x000fe400080006ff */
[----:B------:R-:W-:Y:S02]  /*0720*/  USHF.L.U32 UR12, UR12, 0x1, URZ ;  /* 0x000000010c0c7899 */ /* 0x000fe400080006ff */
[----:B------:R-:W-:-:S04]  /*0730*/  UIADD3 UR14, UPT, UPT, -UR7, 0x100000, URZ ;  /* 0x00100000070e7890 */ /* 0x000fc8000fffe1ff */
[----:B------:R-:W-:Y:S02]  /*0740*/  USHF.L.U32 UR15, UR14, 0xb, URZ ;  /* 0x0000000b0e0f7899 */ /* 0x000fe400080006ff */
[----:B------:R-:W-:Y:S01]  /*0750*/  USHF.L.U32 UR14, UR14, 0x1, URZ ;  /* 0x000000010e0e7899 */ /* 0x000fe200080006ff */
[----:B------:R-:W-:Y:S01]  /*0760*/  ELECT P0, URZ, PT ;  /* 0x0000000000ff782f */ /* 0x000fe20003800000 */
[----:B------:R-:W2:Y:S02]  /*0770*/  FENCE.VIEW.ASYNC.S ;  /* 0x00000000000073c6 */ /* 0x000ea40000000000 */
[----:B--2---:R2:W3:Y:S08]  /*0780*/  SYNCS.EXCH.64 URZ, [UR9+0x40], UR12 ;  /* 0x0000400c09ff75b2 */ /* 0x0044f00008000100 */
        /* <DEDUP_REMOVED lines=8> */
.L_x_10:
[----:B------:R-:W4:Y:S01]  /*0810*/  SHFL.IDX PT, R0, R97, RZ, 0x1f ;  /* 0x00001fff61007589 */ /* 0x000f2200000e0000 */
[----:B------:R-:W-:Y:S01]  /*0820*/  NOP ;  /* 0x0000000000007918 */ /* 0x000fe20000000000 */
[----:B----4-:R-:W-:-:S13]  /*0830*/  ISETP.NE.AND P0, PT, R0, 0x3, PT ;  /* 0x000000030000780c */ /* 0x010fda0003f05270 */
[----:B------:R-:W-:Y:S05]  /*0840*/  @P0 BRA `(.L_x_11) ;  /* 0x00000000002c0947 */ /* 0x000fea0003800000 */
[----:B---3--:R-:W-:Y:S01]  /*0850*/  UMOV UR8, 0x400 ;  /* 0x0000040000087882 */ /* 0x008fe20000000000 */
[----:B------:R-:W-:Y:S01]  /*0860*/  UMOV UR7, 0x20 ;  /* 0x0000002000077882 */ /* 0x000fe20000000000 */
[----:B------:R-:W-:Y:S02]  /*0870*/  ULEA UR8, UR37, UR8, 0x18 ;  /* 0x0000000825087291 */ /* 0x000fe4000f8ec0ff */
[----:B--2---:R-:W-:-:S04]  /*0880*/  UIADD3 UR12, UPT, UPT, -UR7, 0x100000, URZ ;  /* 0x00100000070c7890 */ /* 0x004fc8000fffe1ff */
[----:B------:R-:W-:Y:S02]  /*0890*/  USHF.L.U32 UR13, UR12, 0xb, URZ ;  /* 0x0000000b0c0d7899 */ /* 0x000fe400080006ff */
[----:B------:R-:W-:Y:S01]  /*08a0*/  USHF.L.U32 UR12, UR12, 0x1, URZ ;  /* 0x000000010c0c7899 */ /* 0x000fe200080006ff */
[----:B------:R-:W-:Y:S01]  /*08b0*/  ELECT P0, URZ, PT ;  /* 0x0000000000ff782f */ /* 0x000fe20003800000 */
[----:B------:R-:W2:Y:S10]  /*08c0*/  FENCE.VIEW.ASYNC.S ;  /* 0x00000000000073c6 */ /* 0x000eb40000000000 */
[----:B--2---:R4:W2:Y:S01]  /*08d0*/  SYNCS.EXCH.64 URZ, [UR8+0x80], UR12 ;  /* 0x0000800c08ff75b2 */ /* 0x0048a20008000100 */
[----:B------:R4:W3:Y:S02]  /*08e0*/  SYNCS.EXCH.64 URZ, [UR8+0x88], UR12 ;  /* 0x0000880c08ff75b2 */ /* 0x0008e40008000100 */
[----:B----4-:R-:W-:Y:S01]  /*08f0*/  NOP ;  /* 0x0000000000007918 */ /* 0x010fe20000000000 */
.L_x_11:
[----:B------:R-:W4:Y:S01]  /*0900*/  SHFL.IDX PT, R0, R97, RZ, 0x1f ;  /* 0x00001fff61007589 */ /* 0x000f2200000e0000 */
[----:B------:R-:W-:Y:S01]  /*0910*/  NOP ;  /* 0x0000000000007918 */ /* 0x000fe20000000000 */
[----:B----4-:R-:W-:-:S13]  /*0920*/  ISETP.NE.AND P0, PT, R0, 0x4, PT ;  /* 0x000000040000780c */ /* 0x010fda0003f05270 */
[----:B------:R-:W-:Y:S05]  /*0930*/  @P0 BRA `(.L_x_12) ;  /* 0x0000000000480947 */ /* 0x000fea0003800000 */
[----:B--2---:R-:W-:Y:S01]  /*0940*/  UMOV UR9, 0x1e0 ;  /* 0x000001e000097882 */ /* 0x004fe20000000000 */
[----:B---3--:R-:W-:Y:S01]  /*0950*/  UMOV UR8, 0x400 ;  /* 0x0000040000087882 */ /* 0x008fe20000000000 */
[----:B------:R-:W-:Y:S01]  /*0960*/  USEL UR9, UR9, 0x1a0, UP5 ;  /* 0x000001a009097887 */ /* 0x000fe2000a800000 */
        /* <DEDUP_REMOVED lines=10> */
[----:B--2---:R4:W2:Y:S08]  /*0a10*/  SYNCS.EXCH.64 URZ, [UR8+0x90], UR12 ;  /* 0x0000900c08ff75b2 */ /* 0x0048b00008000100 */
[----:B------:R4:W3:Y:S01]  /*0a20*/  SYNCS.EXCH.64 URZ, [UR8+0xa0], UR14 ;  /* 0x0000a00e08ff75b2 */ /* 0x0008e20008000100 */
[----:B------:R4:W1:Y:S01]  /*0a30*/  SYNCS.EXCH.64 URZ, [UR8+0x98], UR12 ;  /* 0x0000980c08ff75b2 */ /* 0x0008620008000100 */
[----:B------:R4:W1:Y:S02]  /*0a40*/  SYNCS.EXCH.64 URZ, [UR8+0xa8], UR14 ;  /* 0x0000a80e08ff75b2 */ /* 0x0008640008000100 */
[----:B----4-:R-:W-:Y:S01]  /*0a50*/  NOP ;  /* 0x0000000000007918 */ /* 0x010fe20000000000 */
.L_x_12:
[----:B------:R-:W4:Y:S01]  /*0a60*/  SHFL.IDX PT, R0, R97, RZ, 0x1f ;  /* 0x00001fff61007589 */ /* 0x000f2200000e0000 */
[----:B------:R-:W-:Y:S01]  /*0a70*/  NOP ;  /* 0x0000000000007918 */ /* 0x000fe20000000000 */
[----:B----4-:R-:W-:-:S13]  /*0a80*/  ISETP.NE.AND P0, PT, R0, 0x5, PT ;  /* 0x000000050000780c */ /* 0x010fda0003f05270 */
[----:B------:R-:W-:Y:S05]  /*0a90*/  @P0 BRA `(.L_x_13) ;  /* 0x0000000000540947 */ /* 0x000fea0003800000 */
[----:B--2---:R-:W-:Y:S01]  /*0aa0*/  UMOV UR9, 0x400 ;  /* 0x0000040000097882 */ /* 0x004fe20000000000 */
        /* <DEDUP_REMOVED lines=14> */
[----:B------:R4:W1:Y:S01]  /*0b90*/  SYNCS.EXCH.64 URZ, [UR9+0xd8], UR14 ;  /* 0x0000d80e09ff75b2 */ /* 0x0008620008000100 */
[----:B------:R4:W1:Y:S01]  /*0ba0*/  SYNCS.EXCH.64 URZ, [UR9+0xc0], UR12 ;  /* 0x0000c00c09ff75b2 */ /* 0x0008620008000100 */
[----:B------:R4:W1:Y:S01]  /*0bb0*/  SYNCS.EXCH.64 URZ, [UR9+0xe0], UR14 ;  /* 0x0000e00e09ff75b2 */ /* 0x0008620008000100 */
[----:B------:R4:W1:Y:S01]  /*0bc0*/  SYNCS.EXCH.64 URZ, [UR9+0xc8], UR12 ;  /* 0x0000c80c09ff75b2 */ /* 0x0008620008000100 */
[----:B------:R4:W1:Y:S02]  /*0bd0*/  SYNCS.EXCH.64 URZ, [UR9+0xe8], UR14 ;  /* 0x0000e80e09ff75b2 */ /* 0x0008640008000100 */
[----:B----4-:R-:W-:Y:S01]  /*0be0*/  NOP ;  /* 0x0000000000007918 */ /* 0x010fe20000000000 */
.L_x_13:
[----:B------:R-:W4:Y:S01]  /*0bf0*/  SHFL.IDX PT, R0, R97, RZ, 0x1f ;  /* 0x00001fff61007589 */ /* 0x000f2200000e0000 */
[----:B------:R-:W-:Y:S01]  /*0c00*/  ISETP.NE.OR P1, PT, RZ, UR10, !P1 ;  /* 0x0000000aff007c0c */ /* 0x000fe2000cf25670 */
        /* <DEDUP_REMOVED lines=12> */
[----:B------:R4:W3:Y:S01]  /*0cd0*/  SYNCS.EXCH.64 URZ, [UR8+0x100], UR12 ;  /* 0x0001000c08ff75b2 */ /* 0x0008e20008000100 */
[----:B------:R4:W1:Y:S01]  /*0ce0*/  SYNCS.EXCH.64 URZ, [UR8+0xf8], UR12 ;  /* 0x0000f80c08ff75b2 */ /* 0x0008620008000100 */
[----:B------:R4:W1:Y:S02]  /*0cf0*/  SYNCS.EXCH.64 URZ, [UR8+0x108], UR12 ;  /* 0x0001080c08ff75b2 */ /* 0x0008640008000100 */
[----:B----4-:R-:W-:Y:S01]  /*0d00*/  NOP ;  /* 0x0000000000007918 */ /* 0x010fe20000000000 */
.L_x_14:
[----:B------:R-:W-:Y:S01]  /*0d10*/  VOTEU.ALL UP1, P1 ;  /* 0x0000000000ff7886 */ /* 0x000fe20000820000 */
[----:B---3--:R-:W3:Y:S01]  /*0d20*/  LDCU UR8, c[0x0][0x36c] ;  /* 0x00006d80ff0877ac */ /* 0x008ee20008000800 */
[----:B------:R-:W-:Y:S01]  /*0d30*/  NOP ;  /* 0x0000000000007918 */ /* 0x000fe20000000000 */
[----:B------:R-:W-:Y:S01]  /*0d40*/  LOP3.LUT R10, R104, 0x1f, RZ, 0xc0, !PT ;  /* 0x0000001f680a7812 */ /* 0x000fe200078ec0ff */
[----:B--2---:R-:W-:Y:S01]  /*0d50*/  UMOV UR12, 0x20 ;  /* 0x00000020000c7882 */ /* 0x004fe20000000000 */
[----:B------:R-:W-:Y:S01]  /*0d60*/  @!UP1 UMOV UR7, 0x400 ;  /* 0x0000040000079882 */ /* 0x000fe20000000000 */
[----:B------:R-:W-:-:S04]  /*0d70*/  @!UP1 UIADD3 UR12, UPT, UPT, -UR12, 0x100000, URZ ;  /* 0x001000000c0c9890 */ /* 0x000fc8000fffe1ff */
[----:B------:R-:W-:Y:S02]  /*0d80*/  @!UP1 USHF.L.U32 UR13, UR12, 0xb, URZ ;  /* 0x0000000b0c0d9899 */ /* 0x000fe400080006ff */
[----:B------:R-:W-:Y:S02]  /*0d90*/  @!UP1 USHF.L.U32 UR12, UR12, 0x1, URZ ;  /* 0x000000010c0c9899 */ /* 0x000fe400080006ff */
[----:B------:R-:W-:Y:S01]  /*0da0*/  @!UP1 ULEA UR7, UR37, UR7, 0x18 ;  /* 0x0000000725079291 */ /* 0x000fe2000f8ec0ff */
[----:B------:R-:W-:Y:S01]  /*0db0*/  VOTEU.ALL UP1, P1 ;  /* 0x0000000000ff7886 */ /* 0x000fe20000820000 */
[----:B------:R-:W-:Y:S01]  /*0dc0*/  UISETP.NE.AND UP4, UPT, UR10, URZ, UPT ;  /* 0x000000ff0a00728c */ /* 0x000fe2000bf85270 */
[----:B------:R-:W2:Y:S09]  /*0dd0*/  FENCE.VIEW.ASYNC.S ;  /* 0x00000000000073c6 */ /* 0x000eb20000000000 */
[----:B--2---:R2:W4:Y:S01]  /*0de0*/  @!UP1 SYNCS.EXCH.64 URZ, [UR7+0x110], UR12 ;  /* 0x0001100c07ff95b2 */ /* 0x0045220008000100 */
[----:B---3--:R-:W-:-:S09]  /*0df0*/  UISETP.EQ.U32.AND UP1, UPT, UR8, 0x1, UPT ;  /* 0x000000010800788c */ /* 0x008fd2000bf22070 */
[----:B------:R-:W-:Y:S05]  /*0e00*/  BRA.U !UP1, `(.L_x_15) ;  /* 0x0000000109087547 */ /* 0x000fea000b800000 */
[----:B-1--4-:R-:W-:Y:S01]  /*0e10*/  UCGABAR_ARV ;  /* 0x00000000000079c7 */ /* 0x012fe20008000000 */
[----:B------:R-:W-:Y:S05]  /*0e20*/  BRA `(.L_x_16) ;  /* 0x0000000000047947 */ /* 0x000fea0003800000 */
.L_x_15:
[----:B-1--4-:R-:W-:Y:S01]  /*0e30*/  NOP ;  /* 0x0000000000007918 */ /* 0x012fe20000000000 */
.L_x_16:
[----:B------:R-:W1:Y:S01]  /*0e40*/  S2R R20, SR_CTAID.Y ;  /* 0x0000000000147919 */ /* 0x000e620000002600 */
[----:B------:R-:W-:-:S05]  /*0e50*/  CS2R.32 R90, SR_CgaSize ;  /* 0x00000000005a7805 */ /* 0x000fca0000008a00 */
[----:B------:R-:W-:-:S05]  /*0e60*/  IMAD R90, R90, -0xa0, RZ ;  /* 0xffffff605a5a7824 */ /* 0x000fca00078e02ff */
[----:B--2---:R-:W-:-:S14]  /*0e70*/  R2UR UR7, R90 ;  /* 0x000000005a0772ca */ /* 0x004fdc00000e0000 */
[----:B------:R-:W2:Y:S01]  /*0e80*/  LDCU UR7, c[0x0][UR7+0x2b4] ;  /* 0x00005680070777ac */ /* 0x000ea20008000800 */
[----:B------:R-:W-:-:S05]  /*0e90*/  CS2R.32 R0, SR_CgaSize ;  /* 0x0000000000007805 */ /* 0x000fca0000008a00 */
[----:B------:R-:W-:-:S06]  /*0ea0*/  IMAD R0, R0, -0xa0, RZ ;  /* 0xffffff6000007824 */ /* 0x000fcc00078e02ff */
[----:B------:R-:W3:Y:S01]  /*0eb0*/  LDC R0, c[0x0][R0+0x2a4] ;  /* 0x0000a90000007b82 */ /* 0x000ee20000000800 */
[----:B------:R-:W-:Y:S01]  /*0ec0*/  PRMT R8, RZ, 0x7610, R8 ;  /* 0x00007610ff087816 */ /* 0x000fe20000000008 */
[----:B------:R-:W4:Y:S01]  /*0ed0*/  S2R R11, SR_CTAID.X ;  /* 0x00000000000b7919 */ /* 0x000f220000002500 */
[----:B------:R-:W-:-:S05]  /*0ee0*/  CS2R.32 R90, SR_CgaSize ;  /* 0x00000000005a7805 */ /* 0x000fca0000008a00 */
[----:B------:R-:W-:-:S05]  /*0ef0*/  IMAD R90, R90, -0xa0, RZ ;  /* 0xffffff605a5a7824 */ /* 0x000fca00078e02ff */
[----:B------:R-:W-:-:S14]  /*0f00*/  R2UR UR8, R90 ;  /* 0x000000005a0872ca */ /* 0x000fdc00000e0000 */
[----:B------:R-:W3:Y:S01]  /*0f10*/  LDCU UR8, c[0x0][UR8+0x2b0] ;  /* 0x00005600080877ac */ /* 0x000ee20008000800 */
[----:B------:R-:W-:Y:S01]  /*0f20*/  UISETP.NE.AND UP2, UPT, UR10, 0x2, UPT ;  /* 0x000000020a00788c */ /* 0x000fe2000bf45270 */
[----:B------:R-:W2:Y:S01]  /*0f30*/  LDC R9, c[0x0][0xb24] ;  /* 0x0002c900ff097b82 */ /* 0x000ea20000000800 */
[----:B------:R-:W-:-:S05]  /*0f40*/  CS2R.32 R2, SR_CgaSize ;  /* 0x0000000000027805 */ /* 0x000fca0000008a00 */
[----:B------:R-:W-:-:S06]  /*0f50*/  IMAD R2, R2, -0xa0, RZ ;  /* 0xffffff6002027824 */ /* 0x000fcc00078e02ff */
[----:B------:R-:W3:Y:S08]  /*0f60*/  LDC R2, c[0x0][R2+0x2a0] ;  /* 0x0000a80002027b82 */ /* 0x000ef00000000800 */
[----:B------:R-:W3:Y:S01]  /*0f70*/  LDC R40, c[0x0][0xb24] ;  /* 0x0002c900ff287b82 */ /* 0x000ee20000000800 */
[----:B-1----:R-:W-:-:S07]  /*0f80*/  I2FP.F32.U32 R3, R20 ;  /* 0x0000001400037245 */ /* 0x002fce0000201000 */
[----:B------:R-:W1:Y:S01]  /*0f90*/  S2UR UR36, SR_CTAID.Z ;  /* 0x00000000002479c3 */ /* 0x000e620000002700 */
[----:B--2---:R-:W-:Y:S01]  /*0fa0*/  ISETP.GE.AND P0, PT, R9, 0x1, PT ;  /* 0x000000010900780c */ /* 0x004fe20003f06270 */
[----:B----4-:R-:W-:Y:S01]  /*0fb0*/  IMAD.MOV.U32 R21, RZ, RZ, R11 ;  /* 0x000000ffff157224 */ /* 0x010fe200078e000b */
[----:B------:R-:W-:Y:S01]  /*0fc0*/  I2FP.F32.U32 R4, R11 ;  /* 0x0000000b00047245 */ /* 0x000fe20000201000 */
[----:B------:R-:W-:Y:S01]  /*0fd0*/  FMUL R3, R3, UR7 ;  /* 0x0000000703037c20 */ /* 0x000fe20008400000 */
[----:B------:R-:W2:Y:S03]  /*0fe0*/  LDCU UR7, c[0x0][0xb30] ;  /* 0x00016600ff0777ac */ /* 0x000ea60008000800 */
[----:B---3--:R-:W-:Y:S01]  /*0ff0*/  FMUL R4, R4, UR8 ;  /* 0x0000000804047c20 */ /* 0x008fe20008400000 */
[----:B------:R-:W3:Y:S08]  /*1000*/  F2I.U32.TRUNC.NTZ R83, R3 ;  /* 0x0000000300537305 */ /* 0x000ef0000020f000 */
[----:B------:R-:W4:Y:S01]  /*1010*/  F2I.U32.TRUNC.NTZ R90, R4 ;  /* 0x00000004005a7305 */ /* 0x000f22000020f000 */
[----:B--2---:R-:W-:Y:S01]  /*1020*/  UISETP.NE.AND UP3, UPT, UR7, 0x1, UPT ;  /* 0x000000010700788c */ /* 0x004fe2000bf65270 */
[----:B---3--:R-:W-:-:S05]  /*1030*/  IADD3 R83, PT, PT, -R83, RZ, RZ ;  /* 0x000000ff53537210 */ /* 0x008fca0007ffe1ff */
[----:B------:R-:W-:Y:S01]  /*1040*/  IMAD R83, R0, R83, R20 ;  /* 0x0000005300537224 */ /* 0x000fe200078e0214 */
[----:B------:R-:W-:Y:S01]  /*1050*/  PRMT R0, RZ, 0x7610, R0 ;  /* 0x00007610ff007816 */ /* 0x000fe20000000000 */
[----:B----4-:R-:W-:-:S04]  /*1060*/  IMAD.MOV R90, RZ, RZ, -R90 ;  /* 0x000000ffff5a7224 */ /* 0x010fc800078e0a5a */
[----:B------:R-:W-:Y:S01]  /*1070*/  IMAD R90, R2, R90, R11 ;  /* 0x0000005a025a7224 */ /* 0x000fe200078e020b */
[----:B-1----:R-:W-:Y:S06]  /*1080*/  BRA.U UP4, `(.L_x_17) ;  /* 0x0000000104247547 */ /* 0x002fec000b800000 */
[----:B------:R-:W-:Y:S01]  /*1090*/  ISETP.NE.AND P1, PT, R83, RZ, PT ;  /* 0x000000ff5300720c */ /* 0x000fe20003f25270 */
[----:B------:R-:W-:Y:S01]  /*10a0*/  IMAD.MOV.U32 R0, RZ, RZ, 0x3 ;  /* 0x00000003ff007424 */ /* 0x000fe200078e00ff */
[C---:B------:R-:W-:Y:S02]  /*10b0*/  LOP3.LUT R3, R90.reuse, 0xfffffffe, RZ, 0xc0, !PT ;  /* 0xfffffffe5a037812 */ /* 0x040fe400078ec0ff */
[----:B------:R-:W-:Y:S02]  /*10c0*/  ISETP.LT.U32.OR P1, PT, R90, 0x2, !P1 ;  /* 0x000000025a00780c */ /* 0x000fe40004f21470 */
[----:B------:R-:W-:Y:S02]  /*10d0*/  SHF.L.U32 R0, R0, R3, RZ ;  /* 0x0000000300007219 */ /* 0x000fe400000006ff */
[----:B------:R-:W-:Y:S02]  /*10e0*/  SEL R5, RZ, 0x1, !P1 ;  /* 0x00000001ff057807 */ /* 0x000fe40004800000 */
[----:B------:R-:W-:-:S05]  /*10f0*/  SEL R2, RZ, 0x2, !P1 ;  /* 0x00000002ff027807 */ /* 0x000fca0004800000 */
[----:B------:R-:W-:-:S05]  /*1100*/  IMAD.IADD R2, R5, 0x1, R2 ;  /* 0x0000000105027824 */ /* 0x000fca00078e0202 */
[----:B------:R-:W-:Y:S02]  /*1110*/  PRMT R8, R2, 0x7610, R8 ;  /* 0x0000761002087816 */ /* 0x000fe40000000008 */
.L_x_17:
[----:B------:R-:W-:Y:S05]  /*1120*/  @!P0 BRA `(.L_x_18) ;  /* 0x0000000000b88947 */ /* 0x000fea0003800000 */
[----:B------:R-:W1:Y:S01]  /*1130*/  LDC.64 R4, c[0x0][0xb18] ;  /* 0x0002c600ff047b82 */ /* 0x000e620000000a00 */
[----:B------:R-:W-:-:S07]  /*1140*/  ISETP.NE.AND P0, PT, R9, 0x1, PT ;  /* 0x000000010900780c */ /* 0x000fce0003f05270 */
[----:B------:R-:W2:Y:S08]  /*1150*/  LDC R14, c[0x0][0xb0c] ;  /* 0x0002c300ff0e7b82 */ /* 0x000eb00000000800 */
[----:B------:R-:W3:Y:S08]  /*1160*/  LDC R13, c[0x0][0x370] ;  /* 0x0000dc00ff0d7b82 */ /* 0x000ef00000000800 */
[----:B------:R-:W4:Y:S01]  /*1170*/  LDC R16, c[0x0][0x374] ;  /* 0x0000dd00ff107b82 */ /* 0x000f220000000800 */
[----:B-1----:R-:W-:-:S07]  /*1180*/  ISETP.NE.AND P1, PT, R4, 0x1, PT ;  /* 0x000000010400780c */ /* 0x002fce0003f25270 */
[----:B------:R-:W3:Y:S01]  /*1190*/  LDC.64 R6, c[0x0][0xb10] ;  /* 0x0002c400ff067b82 */ /* 0x000ee20000000a00 */
[----:B--2---:R-:W-:-:S07]  /*11a0*/  ISETP.NE.AND P2, PT, R14, 0x1, PT ;  /* 0x000000010e00780c */ /* 0x004fce0003f45270 */
[----:B------:R-:W1:Y:S08]  /*11b0*/  LDC R12, c[0x0][0xb20] ;  /* 0x0002c800ff0c7b82 */ /* 0x000e700000000800 */
[----:B------:R-:W2:Y:S01]  /*11c0*/  LDC.64 R2, c[0x0][0xb28] ;  /* 0x0002ca00ff027b82 */ /* 0x000ea20000000a00 */
[----:B----4-:R-:W-:-:S04]  /*11d0*/  IMAD.HI.U32 R15, R16, R5, RZ ;  /* 0x00000005100f7227 */ /* 0x010fc800078e00ff */
[----:B------:R-:W-:-:S04]  /*11e0*/  IMAD.HI.U32 R5, R20, R5, RZ ;  /* 0x0000000514057227 */ /* 0x000fc800078e00ff */
[----:B---3--:R-:W-:-:S04]  /*11f0*/  IMAD.HI.U32 R18, R13, R6, RZ ;  /* 0x000000060d127227 */ /* 0x008fc800078e00ff */
[C---:B------:R-:W-:Y:S01]  /*1200*/  IMAD.HI.U32 R22, R11.reuse, R6, RZ ;  /* 0x000000060b167227 */ /* 0x040fe200078e00ff */
[-C--:B------:R-:W-:Y:S02]  /*1210*/  @P2 SHF.R.U32.HI R13, RZ, R7.reuse, R18 ;  /* 0x00000007ff0d2219 */ /* 0x080fe40000011612 */
[-C--:B-1----:R-:W-:Y:S02]  /*1220*/  @P1 SHF.R.U32.HI R16, RZ, R12.reuse, R15 ;  /* 0x0000000cff101219 */ /* 0x082fe4000001160f */
[----:B------:R-:W-:Y:S02]  /*1230*/  SHF.R.U32.HI R5, RZ, R12, R5 ;  /* 0x0000000cff057219 */ /* 0x000fe40000011605 */
[----:B------:R-:W-:Y:S02]  /*1240*/  SHF.R.U32.HI R22, RZ, R7, R22 ;  /* 0x00000007ff167219 */ /* 0x000fe40000011616 */
[----:B------:R-:W-:Y:S01]  /*1250*/  SEL R5, R20, R5, !P1 ;  /* 0x0000000514057207 */ /* 0x000fe20004800000 */
[----:B--2---:R-:W-:Y:S01]  /*1260*/  IMAD.HI.U32 R18, R16, R2, RZ ;  /* 0x0000000210127227 */ /* 0x004fe200078e00ff */
[----:B------:R-:W-:-:S02]  /*1270*/  SEL R21, R11, R22, !P2 ;  /* 0x000000160b157207 */ /* 0x000fc40005000000 */
[----:B------:R-:W-:Y:S01]  /*1280*/  IADD3 R7, PT, PT, -R5, RZ, RZ ;  /* 0x000000ff05077210 */ /* 0x000fe20007ffe1ff */
[----:B------:R-:W-:Y:S01]  /*1290*/  IMAD.HI.U32 R6, R13, R2, RZ ;  /* 0x000000020d067227 */ /* 0x000fe200078e00ff */
[----:B------:R-:W-:-:S03]  /*12a0*/  @P0 SHF.R.U32.HI R16, RZ, R3, R18 ;  /* 0x00000003ff100219 */ /* 0x000fc60000011612 */
[----:B------:R-:W-:Y:S01]  /*12b0*/  IMAD R7, R4, R7, R20 ;  /* 0x0000000704077224 */ /* 0x000fe200078e0214 */
[----:B------:R-:W-:Y:S01]  /*12c0*/  @P0 SHF.R.U32.HI R13, RZ, R3, R6 ;  /* 0x00000003ff0d0219 */ /* 0x000fe20000011606 */
[----:B------:R-:W-:-:S04]  /*12d0*/  IMAD R16, R16, R9, RZ ;  /* 0x0000000910107224 */ /* 0x000fc800078e02ff */
[----:B------:R-:W-:Y:S01]  /*12e0*/  IMAD R6, R13, R9, RZ ;  /* 0x000000090d067224 */ /* 0x000fe200078e02ff */
[----:B------:R-:W-:-:S04]  /*12f0*/  ISETP.GE.AND P1, PT, R5, R16, PT ;  /* 0x000000100500720c */ /* 0x000fc80003f26270 */
[----:B------:R-:W-:Y:S01]  /*1300*/  ISETP.GE.OR P1, PT, R21, R6, P1 ;  /* 0x000000061500720c */ /* 0x000fe20000f26670 */
[----:B------:R-:W-:-:S05]  /*1310*/  IMAD.HI.U32 R6, R5, R2, RZ ;  /* 0x0000000205067227 */ /* 0x000fca00078e00ff */
[----:B------:R-:W-:-:S04]  /*1320*/  SHF.R.U32.HI R6, RZ, R3, R6 ;  /* 0x00000003ff067219 */ /* 0x000fc80000011606 */
[----:B------:R-:W-:-:S03]  /*1330*/  SEL R6, R5, R6, !P0 ;  /* 0x0000000605067207 */ /* 0x000fc60004000000 */
[----:B------:R-:W-:Y:S01]  /*1340*/  @!P1 IMAD.HI.U32 R12, R21, R2, RZ ;  /* 0x00000002150c9227 */ /* 0x000fe200078e00ff */
[----:B------:R-:W-:-:S04]  /*1350*/  IADD3 R2, PT, PT, -R6, RZ, RZ ;  /* 0x000000ff06027210 */ /* 0x000fc80007ffe1ff */
[----:B------:R-:W-:Y:S01]  /*1360*/  @!P1 SHF.R.U32.HI R12, RZ, R3, R12 ;  /* 0x00000003ff0c9219 */ /* 0x000fe2000001160c */
[----:B------:R-:W-:-:S03]  /*1370*/  IMAD R2, R9, R2, R5 ;  /* 0x0000000209027224 */ /* 0x000fc600078e0205 */
[----:B------:R-:W-:-:S05]  /*1380*/  @!P1 SEL R3, R21, R12, !P0 ;  /* 0x0000000c15039207 */ /* 0x000fca0004000000 */
[--C-:B------:R-:W-:Y:S02]  /*1390*/  @!P1 IMAD.IADD R6, R6, 0x1, -R3.reuse ;  /* 0x0000000106069824 */ /* 0x100fe400078e0a03 */
[----:B------:R-:W-:Y:S01]  /*13a0*/  @!P1 IMAD R3, R2, R13, R3 ;  /* 0x0000000d02039224 */ /* 0x000fe200078e0203 */
[----:B------:R-:W-:Y:S01]  /*13b0*/  IADD3 R2, PT, PT, -R21, RZ, RZ ;  /* 0x000000ff15027210 */ /* 0x000fe20007ffe1ff */
[----:B------:R-:W-:Y:S02]  /*13c0*/  @!P1 IMAD R5, R6, R9, R21 ;  /* 0x0000000906059224 */ /* 0x000fe400078e0215 */
[----:B------:R-:W-:Y:S02]  /*13d0*/  @!P1 IMAD.MOV.U32 R21, RZ, RZ, R3 ;  /* 0x000000ffff159224 */ /* 0x000fe400078e0003 */
[----:B------:R-:W-:Y:S02]  /*13e0*/  IMAD R2, R14, R2, R11 ;  /* 0x000000020e027224 */ /* 0x000fe400078e020b */
[----:B------:R-:W-:-:S02]  /*13f0*/  IMAD R20, R5, R4, R7 ;  /* 0x0000000405147224 */ /* 0x000fc400078e0207 */
[----:B------:R-:W-:Y:S02]  /*1400*/  IMAD R21, R21, R14, R2 ;  /* 0x0000000e15157224 */ /* 0x000fe400078e0202 */
.L_x_18:
[----:B------:R-:W-:Y:S05]  /*1410*/  BRA.U UP3, `(.L_x_19) ;  /* 0x0000000103407547 */ /* 0x000fea000b800000 */
[----:B------:R-:W1:Y:S08]  /*1420*/  LDC.64 R4, c[0x0][0xb10] ;  /* 0x0002c400ff047b82 */ /* 0x000e700000000a00 */
[----:B------:R-:W2:Y:S08]  /*1430*/  LDC.64 R2, c[0x0][0xb18] ;  /* 0x0002c600ff027b82 */ /* 0x000eb00000000a00 */
[----:B------:R-:W3:Y:S08]  /*1440*/  LDC R6, c[0x0][0xb20] ;  /* 0x0002c800ff067b82 */ /* 0x000ef00000000800 */
[----:B------:R-:W4:Y:S01]  /*1450*/  LDC R12, c[0x0][0xb0c] ;  /* 0x0002c300ff0c7b82 */ /* 0x000f220000000800 */
[----:B-1----:R-:W-:-:S05]  /*1460*/  IMAD.HI.U32 R4, R21, R4, RZ ;  /* 0x0000000415047227 */ /* 0x002fca00078e00ff */
[----:B------:R-:W-:Y:S01]  /*1470*/  SHF.R.U32.HI R4, RZ, R5, R4 ;  /* 0x00000005ff047219 */ /* 0x000fe20000011604 */
[----:B--2---:R-:W-:Y:S01]  /*1480*/  IMAD.HI.U32 R3, R20, R3, RZ ;  /* 0x0000000314037227 */ /* 0x004fe200078e00ff */
[----:B------:R-:W-:-:S04]  /*1490*/  ISETP.NE.AND P0, PT, R2, 0x1, PT ;  /* 0x000000010200780c */ /* 0x000fc80003f05270 */
[----:B---3--:R-:W-:-:S04]  /*14a0*/  SHF.R.U32.HI R3, RZ, R6, R3 ;  /* 0x00000006ff037219 */ /* 0x008fc80000011603 */
[----:B------:R-:W-:Y:S02]  /*14b0*/  SEL R3, R20, R3, !P0 ;  /* 0x0000000314037207 */ /* 0x000fe40004000000 */
[----:B----4-:R-:W-:-:S04]  /*14c0*/  ISETP.NE.AND P1, PT, R12, 0x1, PT ;  /* 0x000000010c00780c */ /* 0x010fc80003f25270 */
[----:B------:R-:W-:-:S05]  /*14d0*/  SEL R6, R21, R4, !P1 ;  /* 0x0000000415067207 */ /* 0x000fca0004800000 */
[----:B------:R-:W-:Y:S02]  /*14e0*/  IMAD.IADD R4, R3, 0x1, -R6 ;  /* 0x0000000103047824 */ /* 0x000fe400078e0a06 */
[----:B------:R-:W-:Y:S02]  /*14f0*/  IMAD.IADD R3, R6, 0x1, -R3 ;  /* 0x0000000106037824 */ /* 0x000fe400078e0a03 */
[----:B------:R-:W-:Y:S02]  /*1500*/  IMAD R21, R4, R12, R21 ;  /* 0x0000000c04157224 */ /* 0x000fe400078e0215 */
[----:B------:R-:W-:Y:S02]  /*1510*/  IMAD R20, R3, R2, R20 ;  /* 0x0000000203147224 */ /* 0x000fe400078e0214 */
.L_x_19:
[----:B------:R-:W-:Y:S05]  /*1520*/  BRA.U !UP1, `(.L_x_20) ;  /* 0x00000001090c7547 */ /* 0x000fea000b800000 */
[----:B------:R-:W-:Y:S01]  /*1530*/  UCGABAR_WAIT ;  /* 0x0000000000007dc7 */ /* 0x000fe20008000000 */
[----:B------:R-:W-:Y:S01]  /*1540*/  CCTL.IVALL ;  /* 0x00000000ff00798f */ /* 0x000fe20002000000 */
[----:B------:R-:W-:Y:S05]  /*1550*/  BRA `(.L_x_21) ;  /* 0x0000000000047947 */ /* 0x000fea0003800000 */
.L_x_20:
[----:B------:R-:W-:Y:S06]  /*1560*/  BAR.SYNC.DEFER_BLOCKING 0x0 ;  /* 0x0000000000007b1d */ /* 0x000fec0000010000 */
.L_x_21:
[----:B------:R-:W-:Y:S05]  /*1570*/  BRA.U UP2, `(.L_x_22) ;  /* 0x0000001102b47547 */ /* 0x000fea000b800000 */
[----:B------:R-:W1:Y:S01]  /*1580*/  LDCU UR4, c[0x0][0x38c] ;  /* 0x00007180ff0477ac */ /* 0x000e620008000800 */
[----:B------:R-:W2:Y:S01]  /*1590*/  LDC R9, c[0x0][0x370] ;  /* 0x0000dc00ff097b82 */ /* 0x000ea20000000800 */
[C---:B------:R-:W-:Y:S01]  /*15a0*/  IMAD.SHL.U32 R17, R11.reuse, 0x80, RZ ;  /* 0x000000800b117824 */ /* 0x040fe200078e00ff */
[----:B------:R-:W-:Y:S01]  /*15b0*/  PLOP3.LUT P1, PT, PT, PT, UP5, 0x80, 0x8 ;  /* 0x000000000008781c */ /* 0x000fe20003f2f058 */
[----:B------:R-:W-:Y:S01]  /*15c0*/  UISETP.NE.AND UP1, UPT, UR10, URZ, UPT ;  /* 0x000000ff0a00728c */ /* 0x000fe2000bf25270 */
[----:B------:R-:W-:Y:S01]  /*15d0*/  ISETP.NE.AND P4, PT, R10, RZ, P5 ;  /* 0x000000ff0a00720c */ /* 0x000fe20002f85270 */
[----:B------:R-:W-:Y:S01]  /*15e0*/  IMAD.SHL.U32 R16, R11, 0x40, RZ ;  /* 0x000000400b107824 */ /* 0x000fe200078e00ff */
[----:B------:R-:W-:Y:S01]  /*15f0*/  PLOP3.LUT P1, PT, P1, PT, PT, 0x8, 0x80 ;  /* 0x000000000080781c */ /* 0x000fe20000f2e170 */
[----:B------:R-:W-:Y:S01]  /*1600*/  IMAD.MOV.U32 R15, RZ, RZ, 0x1 ;  /* 0x00000001ff0f7424 */ /* 0x000fe200078e00ff */
[----:B------:R-:W3:Y:S01]  /*1610*/  LDC R0, c[0x0][0x374] ;  /* 0x0000dd00ff007b82 */ /* 0x000ee20000000800 */
[----:B------:R-:W-:Y:S01]  /*1620*/  IMAD.MOV.U32 R14, RZ, RZ, RZ ;  /* 0x000000ffff0e7224 */ /* 0x000fe200078e00ff */
[----:B------:R-:W-:Y:S01]  /*1630*/  CS2R R12, SRZ ;  /* 0x00000000000c7805 */ /* 0x000fe2000001ff00 */
[----:B------:R-:W-:Y:S01]  /*1640*/  IMAD.MOV.U32 R10, RZ, RZ, 0x1 ;  /* 0x00000001ff0a7424 */ /* 0x000fe200078e00ff */
[----:B------:R-:W-:Y:S01]  /*1650*/  LOP3.LUT R17, R17, 0x80, RZ, 0xc0, !PT ;  /* 0x0000008011117812 */ /* 0x000fe200078ec0ff */
[----:B------:R-:W4:Y:S01]  /*1660*/  LDCU.64 UR14, c[0x0][0x348] ;  /* 0x00006900ff0e77ac */ /* 0x000f220008000a00 */
[----:B-1----:R-:W-:-:S02]  /*1670*/  UIADD3 UR5, UPT, UPT, UR4, 0x7f, URZ ;  /* 0x0000007f04057890 */ /* 0x002fc4000fffe0ff */
[----:B------:R-:W-:Y:S02]  /*1680*/  USEL UR22, UR6, 0x2, UP1 ;  /* 0x0000000206167887 */ /* 0x000fe40008800000 */
[----:B------:R-:W-:Y:S01]  /*1690*/  USHF.R.S32.HI UR7, URZ, 0x1f, UR5 ;  /* 0x0000001fff077899 */ /* 0x000fe20008011405 */
[----:B------:R-:W-:-:S03]  /*16a0*/  UMOV UR23, URZ ;  /* 0x000000ff00177c82 */ /* 0x000fc60008000000 */
[----:B------:R-:W-:Y:S02]  /*16b0*/  ULEA.HI UR7, UR7, UR5, URZ, 0x7 ;  /* 0x0000000507077291 */ /* 0x000fe4000f8f38ff */
[----:B------:R-:W-:Y:S02]  /*16c0*/  UIADD3 UR5, UPT, UPT, UR4, -0x1, URZ ;  /* 0xffffffff04057890 */ /* 0x000fe4000fffe0ff */
[----:B------:R-:W-:Y:S02]  /*16d0*/  USHF.R.S32.HI UR7, URZ, 0x7, UR7 ;  /* 0x00000007ff077899 */ /* 0x000fe40008011407 */
[----:B------:R-:W-:Y:S02]  /*16e0*/  UISETP.GE.U32.AND UP2, UPT, UR5, -0xff, UPT ;  /* 0xffffff010500788c */ /* 0x000fe4000bf46070 */
[----:B------:R-:W-:Y:S02]  /*16f0*/  UISETP.LT.U32.AND UP0, UPT, UR7, 0x4, UPT ;  /* 0x000000040700788c */ /* 0x000fe4000bf01070 */
[----:B------:R-:W-:-:S02]  /*1700*/  UIADD3 UR4, UPT, UPT, UR4, 0xfe, URZ ;  /* 0x000000fe04047890 */ /* 0x000fc4000fffe0ff */
[----:B------:R-:W-:-:S04]  /*1710*/  USEL UR5, UR7, 0x4, UP0 ;  /* 0x0000000407057887 */ /* 0x000fc80008000000 */
[----:B------:R-:W-:Y:S02]  /*1720*/  UIADD3 UR21, UPT, UPT, UR5, -0x1, URZ ;  /* 0xffffffff05157890 */ /* 0x000fe4000fffe0ff */
[----:B------:R-:W-:Y:S02]  /*1730*/  @UP2 UIADD3 UR21, UPT, UPT, UR5, URZ, URZ ;  /* 0x000000ff05152290 */ /* 0x000fe4000fffe0ff */
[----:B------:R-:W-:Y:S02]  /*1740*/  UIADD3 UR24, UPT, UPT, UR7, -UR5, URZ ;  /* 0x8000000507187290 */ /* 0x000fe4000fffe0ff */
[----:B------:R-:W-:Y:S02]  /*1750*/  UIADD3 UR13, UPT, UPT, UR21, 0x1, URZ ;  /* 0x00000001150d7890 */ /* 0x000fe4000fffe0ff */
[----:B--2-4-:R-:W-:-:S12]  /*1760*/  UIADD3 UR21, UPT, UPT, -UR21, URZ, URZ ;  /* 0x000000ff15157290 */ /* 0x014fd8000fffe1ff */
.L_x_42:
[----:B------:R-:W-:Y:S01]  /*1770*/  UISETP.NE.AND UP0, UPT, UR37, URZ, UPT ;  /* 0x000000ff2500728c */ /* 0x000fe2000bf05270 */
[----:B------:R-:W1:Y:S08]  /*1780*/  S2UR UR37, SR_CgaCtaId ;  /* 0x00000000002579c3 */ /* 0x000e700000008800 */
[----:B------:R-:W-:Y:S05]  /*1790*/  BRA.U UP0, `(.L_x_23) ;  /* 0x0000000100347547 */ /* 0x000fea000b800000 */
[----:B------:R-:W2:Y:S01]  /*17a0*/  S2R R2, SR_CgaCtaId ;  /* 0x0000000000027919 */ /* 0x000ea20000008800 */
[----:B------:R-:W-:-:S04]  /*17b0*/  MOV R3, 0x400 ;  /* 0x0000040000037802 */ /* 0x000fc80000000f00 */
[----:B--2---:R-:W-:Y:S02]  /*17c0*/  LEA R3, R2, R3, 0x18 ;  /* 0x0000000302037211 */ /* 0x004fe400078ec0ff */
[----:B------:R-:W-:-:S03]  /*17d0*/  SHF.L.U32 R2, R10, 0x1f, RZ ;  /* 0x0000001f0a027819 */ /* 0x000fc600000006ff */
[----:B------:R-:W-:-:S04]  /*17e0*/  IMAD R3, R12, 0x8, R3 ;  /* 0x000000080c037824 */ /* 0x000fc800078e0203 */
[----:B------:R-:W2:Y:S02]  /*17f0*/  SYNCS.PHASECHK.TRANS64.TRYWAIT P0, [R3+URZ+0x100], R2 ;  /* 0x00010002030075a7 */ /* 0x000ea400080011ff */
[----:B--2---:R-:W-:Y:S05]  /*1800*/  @!P0 BRA `(.L_x_24) ;  /* 0x0000008000888947 */ /* 0x004fea0003800000 */
.L_x_143:
[----:B------:R-:W-:Y:S01]  /*1810*/  VIADD R12, R12, 0x1 ;  /* 0x000000010c0c7836 */ /* 0x000fe20000000000 */
[----:B------:R2:W-:Y:S04]  /*1820*/  SYNCS.ARRIVE.TRANS64.A1T0 RZ, [R3+URZ+0xf0], RZ ;  /* 0x0000f0ff03ff79a7 */ /* 0x0005e800081000ff */
[----:B------:R-:W-:-:S04]  /*1830*/  ISETP.NE.AND P0, PT, R12, 0x2, PT ;  /* 0x000000020c00780c */ /* 0x000fc80003f05270 */
[----:B------:R-:W-:Y:S02]  /*1840*/  SEL R12, R12, RZ, P0 ;  /* 0x000000ff0c0c7207 */ /* 0x000fe40000000000 */
[----:B--2---:R-:W-:-:S04]  /*1850*/  SEL R3, RZ, 0x1, P0 ;  /* 0x00000001ff037807 */ /* 0x004fc80000000000 */
[----:B------:R-:W-:-:S07]  /*1860*/  LOP3.LUT R10, R10, R3, RZ, 0x3c, !PT ;  /* 0x000000030a0a7212 */ /* 0x000fce00078e3cff */
.L_x_23:
[----:B------:R-:W-:Y:S01]  /*1870*/  UMOV UR6, 0x400 ;  /* 0x0000040000067882 */ /* 0x000fe20000000000 */
[----:B------:R-:W-:Y:S01]  /*1880*/  LEA.HI R3, R21, R21, RZ, 0x1 ;  /* 0x0000001515037211 */ /* 0x000fe200078f08ff */
[----:B-1----:R-:W-:Y:S01]  /*1890*/  ULEA UR6, UR37, UR6, 0x18 ;  /* 0x0000000625067291 */ /* 0x002fe2000f8ec0ff */
[----:B------:R-:W-:Y:S01]  /*18a0*/  SHF.L.U32 R2, R15, 0x1f, RZ ;  /* 0x0000001f0f027819 */ /* 0x000fe200000006ff */
[----:B------:R-:W-:Y:S01]  /*18b0*/  UISETP.GE.U32.AND UP0, UPT, UR4, 0xff, UPT ;  /* 0x000000ff0400788c */ /* 0x000fe2000bf06070 */
[----:B------:R-:W-:Y:S01]  /*18c0*/  R2UR UR35, R16 ;  /* 0x00000000102372ca */ /* 0x000fe200000e0000 */
[----:B------:R-:W-:Y:S01]  /*18d0*/  ULEA UR8, UR23, UR6, 0x3 ;  /* 0x0000000617087291 */ /* 0x000fe2000f8e18ff */
[----:B------:R-:W-:Y:S01]  /*18e0*/  IMAD.SHL.U32 R3, R3, 0x40, RZ ;  /* 0x0000004003037824 */ /* 0x000fe200078e00ff */
[----:B------:R-:W-:Y:S01]  /*18f0*/  R2UR UR11, R17 ;  /* 0x00000000110b72ca */ /* 0x000fe200000e0000 */
[----:B------:R-:W-:-:S03]  /*1900*/  UMOV UR25, URZ ;  /* 0x000000ff00197c82 */ /* 0x000fc60008000000 */
[----:B------:R-:W-:-:S03]  /*1910*/  LOP3.LUT R3, R3, 0xffffff80, RZ, 0xc0, !PT ;  /* 0xffffff8003037812 */ /* 0x000fc600078ec0ff */
[----:B------:R1:W2:Y:S01]  /*1920*/  SYNCS.PHASECHK.TRANS64.TRYWAIT P0, [UR8+0x20], R2 ;  /* 0x00002002ff0075a7 */ /* 0x0002a20008001108 */
[----:B------:R-:W-:Y:S02]  /*1930*/  R2UR UR9, R3 ;  /* 0x00000000030972ca */ /* 0x000fe400000e0000 */
[----:B------:R-:W-:-:S11]  /*1940*/  R2UR UR8, R20 ;  /* 0x00000000140872ca */ /* 0x000fd600000e0000 */
[----:B------:R-:W-:Y:S02]  /*1950*/  ULOP3.LUT UR35, UR9, 0x40, UR35, 0xf8, !UPT ;  /* 0x0000004009237892 */ /* 0x000fe4000f8ef823 */
[----:B------:R-:W-:Y:S01]  /*1960*/  ULEA UR11, UR8, UR11, 0x8 ;  /* 0x0000000b080b7291 */ /* 0x000fe2000f8e40ff */
[----:B------:R-:W-:Y:S11]  /*1970*/  BRA.U !UP0, `(.L_x_25) ;  /* 0x0000000108c07547 */ /* 0x000ff6000b800000 */
[----:B------:R-:W-:Y:S01]  /*1980*/  UMOV UR16, UR21 ;  /* 0x0000001500107c82 */ /* 0x000fe20008000000 */
[----:B------:R-:W-:Y:S01]  /*1990*/  UMOV UR17, UR23 ;  /* 0x0000001700117c82 */ /* 0x000fe20008000000 */
[----:B------:R-:W-:-:S05]  /*19a0*/  UMOV UR34, URZ ;  /* 0x000000ff00227c82 */ /* 0x000fca0008000000 */
.L_x_31:
[----:B------:R-:W-:Y:S01]  /*19b0*/  ULEA UR33, UR17, UR6, 0x3 ;  /* 0x0000000611217291 */ /* 0x000fe2000f8e18ff */
[----:B------:R-:W-:Y:S01]  /*19c0*/  @P5 MOV R3, 0xc000 ;  /* 0x0000c00000035802 */ /* 0x000fe20000000f00 */
[----:B-12-4-:R-:W-:Y:S10]  /*19d0*/  @P0 BRA `(.L_x_26) ;  /* 0x00000000000c0947 */ /* 0x016ff40003800000 */
[----:B------:R-:W-:-:S04]  /*19e0*/  SHF.L.U32 R5, R15, 0x1f, RZ ;  /* 0x0000001f0f057819 */ /* 0x000fc800000006ff */
[----:B------:R-:W2:Y:S02]  /*19f0*/  SYNCS.PHASECHK.TRANS64.TRYWAIT P0, [UR33+0x20], R5 ;  /* 0x00002005ff0075a7 */ /* 0x000ea40008001121 */
[----:B--2---:R-:W-:Y:S05]  /*1a00*/  @!P0 BRA `(.L_x_27) ;  /* 0x00000080001c8947 */ /* 0x004fea0003800000 */
.L_x_26:
[----:B------:R2:W-:Y:S01]  /*1a10*/  @P5 SYNCS.ARRIVE.TRANS64 RZ, [UR33], R3 ;  /* 0x00000003ffff59a7 */ /* 0x0005e20008000021 */
[----:B------:R-:W-:Y:S02]  /*1a20*/  ULOP3.LUT UR8, UR22, 0x2, URZ, 0xfc, !UPT ;  /* 0x0000000216087892 */ /* 0x000fe4000f8efcff */
[----:B------:R-:W-:Y:S02]  /*1a30*/  UIADD3 UR16, UPT, UPT, UR16, 0x1, URZ ;  /* 0x0000000110107890 */ /* 0x000fe4000fffe0ff */
[----:B------:R-:W-:Y:S02]  /*1a40*/  UISETP.NE.AND UP0, UPT, UR8, 0x2, UPT ;  /* 0x000000020800788c */ /* 0x000fe4000bf05270 */
[----:B------:R-:W-:-:S07]  /*1a50*/  UISETP.NE.AND UP2, UPT, UR16, 0x1, UPT ;  /* 0x000000011000788c */ /* 0x000fce000bf45270 */
[----:B------:R-:W-:Y:S05]  /*1a60*/  BRA.U UP0, `(.L_x_28) ;  /* 0x0000000100047547 */ /* 0x000fea000b800000 */
[----:B------:R-:W-:Y:S05]  /*1a70*/  BPT.TRAP 0x1 ;  /* 0x000000040000795c */ /* 0x000fea0000300000 */
.L_x_28:
[----:B------:R-:W-:Y:S04]  /*1a80*/  BSSY.RECONVERGENT B0, `(.L_x_29) ;  /* 0x0000003000007945 */ /* 0x000fe80003800200 */
[----:B------:R-:W-:Y:S05]  /*1a90*/  @!P4 BRA `(.L_x_30) ;  /* 0x000000000004c947 */ /* 0x000fea0003800000 */
[----:B------:R-:W-:Y:S05]  /*1aa0*/  BPT.TRAP 0x1 ;  /* 0x000000040000795c */ /* 0x000fea0000300000 */
.L_x_30:
[----:B------:R-:W-:Y:S05]  /*1ab0*/  BSYNC.RECONVERGENT B0 ;  /* 0x0000000000007941 */ /* 0x000fea0003800200 */
.L_x_29:
[----:B------:R-:W-:Y:S02]  /*1ac0*/  UIADD3 UR23, UPT, UPT, UR17, 0x1, URZ ;  /* 0x0000000111177890 */ /* 0x000fe4000fffe0ff */
[----:B------:R-:W-:Y:S02]  /*1ad0*/  ULEA UR32, UR17, UR6, 0xd ;  /* 0x0000000611207291 */ /* 0x000fe4000f8e68ff */
[----:B------:R-:W-:Y:S02]  /*1ae0*/  UISETP.NE.AND UP0, UPT, UR23, 0x4, UPT ;  /* 0x000000041700788c */ /* 0x000fe4000bf05270 */
[----:B------:R-:W-:Y:S02]  /*1af0*/  UIADD3 UR28, UP1, UPT, UR14, 0x80, URZ ;  /* 0x000000800e1c7890 */ /* 0x000fe4000ff3e0ff */
[----:B------:R-:W-:Y:S02]  /*1b00*/  USEL UR9, URZ, 0x1, UP0 ;  /* 0x00000001ff097887 */ /* 0x000fe40008000000 */
[----:B------:R-:W-:-:S02]  /*1b10*/  USEL UR23, UR23, URZ, UP0 ;  /* 0x000000ff17177287 */ /* 0x000fc40008000000 */
[----:B------:R-:W-:Y:S02]  /*1b20*/  UIADD3 UR26, UP0, UPT, UR14, 0x180, URZ ;  /* 0x000001800e1a7890 */ /* 0x000fe4000ff1e0ff */
[----:B------:R-:W-:Y:S01]  /*1b30*/  ULEA UR8, UR23, UR6, 0x3 ;  /* 0x0000000617087291 */ /* 0x000fe2000f8e18ff */
[----:B------:R-:W-:Y:S01]  /*1b40*/  LOP3.LUT R15, R15, UR9, RZ, 0x3c, !PT ;  /* 0x000000090f0f7c12 */ /* 0x000fe2000f8e3cff */
[----:B------:R-:W-:Y:S02]  /*1b50*/  ULOP3.LUT UR33, UR33, 0xfefffff8, URZ, 0xc0, !UPT ;  /* 0xfefffff821217892 */ /* 0x000fe4000f8ec0ff */
[----:B------:R-:W-:Y:S01]  /*1b60*/  UIADD3.X UR29, UPT, UPT, URZ, UR15, URZ, UP1, !UPT ;  /* 0x0000000fff1d7290 */ /* 0x000fe20008ffe4ff */
[----:B-1----:R-:W-:Y:S01]  /*1b70*/  SHF.L.U32 R2, R15, 0x1f, RZ ;  /* 0x0000001f0f027819 */ /* 0x002fe200000006ff */
[----:B------:R-:W-:Y:S02]  /*1b80*/  UIADD3 UR32, UPT, UPT, UR32, 0x6300, URZ ;  /* 0x0000630020207890 */ /* 0x000fe4000fffe0ff */
[----:B------:R-:W-:Y:S01]  /*1b90*/  UIADD3.X UR27, UPT, UPT, URZ, UR15, URZ, UP0, !UPT ;  /* 0x0000000fff1b7290 */ /* 0x000fe200087fe4ff */
[----:B------:R4:W1:Y:S01]  /*1ba0*/  SYNCS.PHASECHK.TRANS64.TRYWAIT P0, [UR8+0x20], R2 ;  /* 0x00002002ff0075a7 */ /* 0x0008620008001108 */
[----:B------:R-:W-:Y:S01]  /*1bb0*/  ULEA UR8, UR17, UR6, 0xe ;  /* 0x0000000611087291 */ /* 0x000fe2000f8e70ff */
[----:B------:R-:W-:Y:S01]  /*1bc0*/  UMOV UR18, 0x0 ;  /* 0x0000000000127882 */ /* 0x000fe20000000000 */
[----:B------:R-:W-:-:S02]  /*1bd0*/  UMOV UR19, 0x10000000 ;  /* 0x1000000000137882 */ /* 0x000fc40000000000 */
[----:B------:R-:W-:Y:S01]  /*1be0*/  UIADD3 UR8, UPT, UPT, UR8, 0xe300, URZ ;  /* 0x0000e30008087890 */ /* 0x000fe2000fffe0ff */
[----:B------:R2:W-:Y:S01]  /*1bf0*/  UTMALDG.3D.2CTA [UR32], [UR28], desc[UR18] ;  /* 0x000012201c0075b4 */ /* 0x0005e20008211000 */
[----:B------:R-:W-:Y:S01]  /*1c00*/  UMOV UR10, UR34 ;  /* 0x00000022000a7c82 */ /* 0x000fe20008000000 */
[----:B------:R-:W-:Y:S01]  /*1c10*/  UMOV UR12, UR36 ;  /* 0x00000024000c7c82 */ /* 0x000fe20008000000 */
[----:B------:R-:W-:Y:S01]  /*1c20*/  UMOV UR9, UR33 ;  /* 0x0000002100097c82 */ /* 0x000fe20008000000 */
[----:B------:R-:W-:Y:S01]  /*1c30*/  UMOV UR25, UR13 ;  /* 0x0000000d00197c82 */ /* 0x000fe20008000000 */
[----:B------:R-:W-:-:S03]  /*1c40*/  UMOV UR17, UR23 ;  /* 0x0000001700117c82 */ /* 0x000fc60008000000 */
[----:B------:R4:W-:Y:S01]  /*1c50*/  UTMALDG.3D.2CTA [UR8], [UR26], desc[UR18] ;  /* 0x000012081a0075b4 */ /* 0x0009e20008211000 */
[----:B--2---:R-:W-:Y:S01]  /*1c60*/  UIADD3 UR34, UPT, UPT, UR34, 0x80, URZ ;  /* 0x0000008022227890 */ /* 0x004fe2000fffe0ff */
[----:B------:R-:W-:Y:S11]  /*1c70*/  BRA.U UP2, `(.L_x_31) ;  /* 0xfffffffd024c7547 */ /* 0x000ff6000b83ffff */
.L_x_25:
[----:B----4-:R-:W-:Y:S01]  /*1c80*/  ULEA UR8, UR23, UR6, 0x3 ;  /* 0x0000000617087291 */ /* 0x010fe2000f8e18ff */
[----:B-1----:R-:W-:Y:S01]  /*1c90*/  SHF.L.U32 R2, R15, 0x1f, RZ ;  /* 0x0000001f0f027819 */ /* 0x002fe200000006ff */
[----:B------:R-:W-:Y:S01]  /*1ca0*/  @!P1 SYNCS.ARRIVE.TRANS64.A1T0 RZ, [UR6+0x88], RZ ;  /* 0x000088ffffff99a7 */ /* 0x000fe20008100006 */
[----:B------:R-:W-:-:S06]  /*1cb0*/  UISETP.GT.AND UP0, UPT, UR7, UR5, UPT ;  /* 0x000000050700728c */ /* 0x000fcc000bf04270 */
[----:B--2---:R1:W2:Y:S03]  /*1cc0*/  SYNCS.PHASECHK.TRANS64.TRYWAIT P0, [UR8+0x20], R2 ;  /* 0x00002002ff0075a7 */ /* 0x0042a60008001108 */
[----:B------:R-:W-:Y:S05]  /*1cd0*/  BRA.U !UP0, `(.L_x_32) ;  /* 0x0000000108c07547 */ /* 0x000fea000b800000 */
[----:B------:R-:W-:Y:S01]  /*1ce0*/  UIADD3 UR26, UPT, UPT, UR24, UR25, URZ ;  /* 0x00000019181a7290 */ /* 0x000fe2000fffe0ff */
[----:B------:R-:W-:-:S11]  /*1cf0*/  UMOV UR27, UR23 ;  /* 0x00000017001b7c82 */ /* 0x000fd60008000000 */
.L_x_38:
[----:B------:R-:W-:Y:S01]  /*1d00*/  ULEA UR17, UR27, UR6, 0x3 ;  /* 0x000000061b117291 */ /* 0x000fe2000f8e18ff */
[----:B--2---:R-:W-:Y:S01]  /*1d10*/  @P5 MOV R3, 0xc000 ;  /* 0x0000c00000035802 */ /* 0x004fe20000000f00 */
[----:B-12---:R-:W-:Y:S10]  /*1d20*/  @P0 BRA `(.L_x_33) ;  /* 0x00000000000c0947 */ /* 0x006ff40003800000 */
[----:B------:R-:W-:-:S04]  /*1d30*/  SHF.L.U32 R5, R15, 0x1f, RZ ;  /* 0x0000001f0f057819 */ /* 0x000fc800000006ff */
[----:B------:R-:W2:Y:S02]  /*1d40*/  SYNCS.PHASECHK.TRANS64.TRYWAIT P0, [UR17+0x20], R5 ;  /* 0x00002005ff0075a7 */ /* 0x000ea40008001111 */
[----:B--2---:R-:W-:Y:S05]  /*1d50*/  @!P0 BRA `(.L_x_34) ;  /* 0x0000007c00608947 */ /* 0x004fea0003800000 */
.L_x_33:
[----:B------:R2:W-:Y:S01]  /*1d60*/  @P5 SYNCS.ARRIVE.TRANS64 RZ, [UR17], R3 ;  /* 0x00000003ffff59a7 */ /* 0x0005e20008000011 */
[----:B------:R-:W-:-:S04]  /*1d70*/  ULOP3.LUT UR8, UR22, 0x2, URZ, 0xfc, !UPT ;  /* 0x0000000216087892 */ /* 0x000fc8000f8efcff */
[----:B------:R-:W-:-:S09]  /*1d80*/  UISETP.NE.AND UP0, UPT, UR8, 0x2, UPT ;  /* 0x000000020800788c */ /* 0x000fd2000bf05270 */
[----:B------:R-:W-:Y:S05]  /*1d90*/  BRA.U UP0, `(.L_x_35) ;  /* 0x0000000100047547 */ /* 0x000fea000b800000 */
[----:B------:R-:W-:Y:S05]  /*1da0*/  BPT.TRAP 0x1 ;  /* 0x000000040000795c */ /* 0x000fea0000300000 */
.L_x_35:
[----:B------:R-:W-:Y:S04]  /*1db0*/  BSSY.RECONVERGENT B0, `(.L_x_36) ;  /* 0x0000003000007945 */ /* 0x000fe80003800200 */
[----:B------:R-:W-:Y:S05]  /*1dc0*/  @!P4 BRA `(.L_x_37) ;  /* 0x000000000004c947 */ /* 0x000fea0003800000 */
[----:B------:R-:W-:Y:S05]  /*1dd0*/  BPT.TRAP 0x1 ;  /* 0x000000040000795c */ /* 0x000fea0000300000 */
.L_x_37:
[----:B------:R-:W-:Y:S05]  /*1de0*/  BSYNC.RECONVERGENT B0 ;  /* 0x0000000000007941 */ /* 0x000fea0003800200 */
.L_x_36:
        /* <DEDUP_REMOVED lines=9> */
[----:B------:R-:W-:Y:S02]  /*1e80*/  USHF.L.U32 UR18, UR25, 0x7, URZ ;  /* 0x0000000719127899 */ /* 0x000fe400080006ff */
[----:B------:R-:W-:Y:S01]  /*1e90*/  ULOP3.LUT UR17, UR17, 0xfefffff8, URZ, 0xc0, !UPT ;  /* 0xfefffff811117892 */ /* 0x000fe2000f8ec0ff */
[----:B-1----:R-:W-:Y:S01]  /*1ea0*/  SHF.L.U32 R2, R15, 0x1f, RZ ;  /* 0x0000001f0f027819 */ /* 0x002fe200000006ff */
[----:B------:R-:W-:Y:S02]  /*1eb0*/  UIADD3 UR16, UPT, UPT, UR16, 0x6300, URZ ;  /* 0x0000630010107890 */ /* 0x000fe4000fffe0ff */
[----:B------:R-:W-:Y:S01]  /*1ec0*/  UIADD3.X UR33, UPT, UPT, URZ, UR15, URZ, UP1, !UPT ;  /* 0x0000000fff217290 */ /* 0x000fe20008ffe4ff */
[----:B------:R4:W1:Y:S01]  /*1ed0*/  SYNCS.PHASECHK.TRANS64.TRYWAIT P0, [UR8+0x20], R2 ;  /* 0x00002002ff0075a7 */ /* 0x0008620008001108 */
[----:B------:R-:W-:-:S02]  /*1ee0*/  ULEA UR8, UR27, UR6, 0xe ;  /* 0x000000061b087291 */ /* 0x000fc4000f8e70ff */
[----:B------:R-:W-:Y:S02]  /*1ef0*/  UIADD3.X UR31, UPT, UPT, URZ, UR15, URZ, UP0, !UPT ;  /* 0x0000000fff1f7290 */ /* 0x000fe400087fe4ff */
[----:B------:R-:W-:Y:S01]  /*1f00*/  UIADD3 UR8, UPT, UPT, UR8, 0xe300, URZ ;  /* 0x0000e30008087890 */ /* 0x000fe2000fffe0ff */
[----:B------:R-:W-:Y:S01]  /*1f10*/  UMOV UR28, 0x0 ;  /* 0x00000000001c7882 */ /* 0x000fe20000000000 */
[----:B------:R-:W-:Y:S01]  /*1f20*/  UMOV UR29, 0x10000000 ;  /* 0x10000000001d7882 */ /* 0x000fe20000000000 */
[----:B------:R-:W-:Y:S01]  /*1f30*/  UMOV UR19, UR35 ;  /* 0x0000002300137c82 */ /* 0x000fe20008000000 */
[----:B------:R-:W-:Y:S01]  /*1f40*/  UMOV UR20, UR36 ;  /* 0x0000002400147c82 */ /* 0x000fe20008000000 */
[----:B------:R-:W-:Y:S01]  /*1f50*/  UMOV UR12, UR36 ;  /* 0x00000024000c7c82 */ /* 0x000fe20008000000 */
[----:B------:R-:W-:Y:S01]  /*1f60*/  UMOV UR9, UR17 ;  /* 0x0000001100097c82 */ /* 0x000fe20008000000 */
[----:B------:R-:W-:Y:S01]  /*1f70*/  UMOV UR10, UR18 ;  /* 0x00000012000a7c82 */ /* 0x000fe20008000000 */
[----:B------:R4:W-:Y:S01]  /*1f80*/  UTMALDG.3D.2CTA [UR16], [UR32], desc[UR28] ;  /* 0x00001c10200075b4 */ /* 0x0009e20008211000 */
[----:B------:R-:W-:Y:S01]  /*1f90*/  UIADD3 UR25, UPT, UPT, UR25, 0x1, URZ ;  /* 0x0000000119197890 */ /* 0x000fe2000fffe0ff */
[----:B------:R-:W-:-:S03]  /*1fa0*/  UMOV UR27, UR23 ;  /* 0x00000017001b7c82 */ /* 0x000fc60008000000 */
[----:B------:R-:W-:Y:S01]  /*1fb0*/  UISETP.NE.AND UP0, UPT, UR25, UR26, UPT ;  /* 0x0000001a1900728c */ /* 0x000fe2000bf05270 */
[----:B------:R4:W-:Y:S08]  /*1fc0*/  UTMALDG.3D.2CTA [UR8], [UR30], desc[UR28] ;  /* 0x00001c081e0075b4 */ /* 0x0009f00008211000 */
[----:B----4-:R-:W-:Y:S05]  /*1fd0*/  BRA.U UP0, `(.L_x_38) ;  /* 0xfffffffd00487547 */ /* 0x010fea000b83ffff */
.L_x_32:
[C---:B-1----:R-:W-:Y:S01]  /*1fe0*/  LEA R2, R14.reuse, UR6, 0x3 ;  /* 0x000000060e027c11 */ /* 0x042fe2000f8e18ff */
[----:B------:R-:W-:Y:S01]  /*1ff0*/  NOP ;  /* 0x0000000000007918 */ /* 0x000fe20000000000 */
[----:B--2---:R-:W-:Y:S02]  /*2000*/  SHF.L.U32 R3, R13, 0x1f, RZ ;  /* 0x0000001f0d037819 */ /* 0x004fe400000006ff */
[----:B------:R-:W-:Y:S02]  /*2010*/  LEA R4, R14, UR6, 0x4 ;  /* 0x000000060e047c11 */ /* 0x000fe4000f8e20ff */
[----:B------:R-:W1:Y:S02]  /*2020*/  SYNCS.PHASECHK.TRANS64.TRYWAIT P0, [R2+URZ+0x90], R3 ;  /* 0x00009003020075a7 */ /* 0x000e6400080011ff */
[----:B-1----:R-:W-:Y:S05]  /*2030*/  @!P0 BRA `(.L_x_39) ;  /* 0x0000007800c08947 */ /* 0x002fea0003800000 */
.L_x_146:
[----:B------:R-:W2:Y:S01]  /*2040*/  LDS.128 R4, [R4+0x120] ;  /* 0x0001200004047984 */ /* 0x000ea20000000c00 */
[----:B------:R-:W-:Y:S01]  /*2050*/  ISETP.GE.AND P0, PT, R40, 0x1, PT ;  /* 0x000000012800780c */ /* 0x000fe20003f06270 */
[----:B-1----:R-:W-:Y:S01]  /*2060*/  VIADD R2, R2, 0xa0 ;  /* 0x000000a002027836 */ /* 0x002fe20000000000 */
[----:B------:R-:W-:Y:S01]  /*2070*/  @!PT LDS RZ, [RZ] ;  /* 0x00000000fffff984 */ /* 0x000fe20000000800 */
[----:B------:R-:W-:Y:S01]  /*2080*/  @!PT LDS RZ, [RZ] ;  /* 0x00000000fffff984 */ /* 0x000fe20000000800 */
[----:B------:R-:W-:Y:S01]  /*2090*/  @!PT LDS RZ, [RZ] ;  /* 0x00000000fffff984 */ /* 0x000fe20000000800 */
[----:B------:R-:W-:Y:S01]  /*20a0*/  @!PT LDS RZ, [RZ] ;  /* 0x00000000fffff984 */ /* 0x000fe20000000800 */
[----:B------:R1:W-:Y:S06]  /*20b0*/  MEMBAR.ALL.CTA ;  /* 0x0000000000007992 */ /* 0x0003ec0000008000 */
[----:B-1----:R-:W1:Y:S01]  /*20c0*/  FENCE.VIEW.ASYNC.S ;  /* 0x00000000000073c6 */ /* 0x002e620000000000 */
[----:B------:R-:W-:-:S04]  /*20d0*/  PRMT R2, RZ, 0x654, R2 ;  /* 0x00000654ff027816 */ /* 0x000fc80000000002 */
[----:B-1----:R1:W-:Y:S01]  /*20e0*/  SYNCS.ARRIVE.TRANS64.RED.A1T0 RZ, [R2+URZ], RZ ;  /* 0x000000ff02ff79a7 */ /* 0x0023e200081004ff */
[----:B--2---:R-:W-:-:S13]  /*20f0*/  LOP3.LUT P2, RZ, R6, 0x1, RZ, 0xc0, !PT ;  /* 0x0000000106ff7812 */ /* 0x004fda000784c0ff */
[----:B------:R-:W-:Y:S01]  /*2100*/  @P2 SHF.R.U32.HI R3, RZ, 0x10, R5 ;  /* 0x00000010ff032819 */ /* 0x000fe20000011605 */
[----:B------:R-:W-:Y:S01]  /*2110*/  VOTEU.ANY UP0, P2 ;  /* 0x0000000000ff7886 */ /* 0x000fe20001000100 */
[----:B------:R-:W-:Y:S02]  /*2120*/  @P2 MOV R11, R4 ;  /* 0x00000004000b2202 */ /* 0x000fe40000000f00 */
[----:B------:R-:W-:Y:S02]  /*2130*/  @P2 R2UR.BROADCAST UR8, R3 ;  /* 0x00000000030822ca */ /* 0x000fe400008e0000 */
[----:B------:R-:W-:-:S11]  /*2140*/  @P2 LOP3.LUT R8, R5, 0xffff, RZ, 0xc0, !PT ;  /* 0x0000ffff05082812 */ /* 0x000fd600078ec0ff */
[----:B------:R-:W-:Y:S01]  /*2150*/  @UP0 UMOV UR36, UR8 ;  /* 0x0000000800240c82 */ /* 0x000fe20008000000 */
[----:B-1----:R-:W-:Y:S05]  /*2160*/  @!P0 BRA `(.L_x_40) ;  /* 0x0000000000b88947 */ /* 0x002fea0003800000 */
[----:B------:R-:W3:Y:S01]  /*2170*/  LDC.64 R4, c[0x0][0xb18] ;  /* 0x0002c600ff047b82 */ /* 0x000ee20000000a00 */
[----:B------:R-:W-:-:S07]  /*2180*/  ISETP.NE.AND P3, PT, R40, 0x1, PT ;  /* 0x000000012800780c */ /* 0x000fce0003f65270 */
[----:B------:R-:W1:Y:S08]  /*2190*/  LDC.64 R6, c[0x0][0xb10] ;  /* 0x0002c400ff067b82 */ /* 0x000e700000000a00 */
[----:B------:R-:W2:Y:S08]  /*21a0*/  LDC R18, c[0x0][0xb20] ;  /* 0x0002c800ff127b82 */ /* 0x000eb00000000800 */
[----:B------:R-:W4:Y:S01]  /*21b0*/  LDC R20, c[0x0][0xb0c] ;  /* 0x0002c300ff147b82 */ /* 0x000f220000000800 */
[----:B---3--:R-:W-:Y:S01]  /*21c0*/  IMAD.HI.U32 R19, R0, R5, RZ ;  /* 0x0000000500137227 */ /* 0x008fe200078e00ff */
[----:B------:R-:W-:-:S03]  /*21d0*/  ISETP.NE.AND P0, PT, R4, 0x1, PT ;  /* 0x000000010400780c */ /* 0x000fc60003f05270 */
[----:B------:R-:W-:-:S03]  /*21e0*/  IMAD.HI.U32 R5, R8, R5, RZ ;  /* 0x0000000508057227 */ /* 0x000fc600078e00ff */
[----:B------:R-:W3:Y:S01]  /*21f0*/  LDC.64 R2, c[0x0][0xb28] ;  /* 0x0002ca00ff027b82 */ /* 0x000ee20000000a00 */
[----:B-1----:R-:W-:-:S04]  /*2200*/  IMAD.HI.U32 R22, R9, R6, RZ ;  /* 0x0000000609167227 */ /* 0x002fc800078e00ff */
[----:B------:R-:W-:Y:S01]  /*2210*/  IMAD.HI.U32 R24, R11, R6, RZ ;  /* 0x000000060b187227 */ /* 0x000fe200078e00ff */
[----:B------:R-:W-:Y:S02]  /*2220*/  SHF.R.U32.HI R22, RZ, R7, R22 ;  /* 0x00000007ff167219 */ /* 0x000fe40000011616 */
[-C--:B--2---:R-:W-:Y:S02]  /*2230*/  SHF.R.U32.HI R19, RZ, R18.reuse, R19 ;  /* 0x00000012ff137219 */ /* 0x084fe40000011613 */
[----:B------:R-:W-:Y:S02]  /*2240*/  SHF.R.U32.HI R5, RZ, R18, R5 ;  /* 0x00000012ff057219 */ /* 0x000fe40000011605 */
[----:B------:R-:W-:Y:S02]  /*2250*/  SEL R19, R0, R19, !P0 ;  /* 0x0000001300137207 */ /* 0x000fe40004000000 */
[----:B------:R-:W-:Y:S02]  /*2260*/  SHF.R.U32.HI R24, RZ, R7, R24 ;  /* 0x00000007ff187219 */ /* 0x000fe40000011618 */
[----:B----4-:R-:W-:-:S02]  /*2270*/  ISETP.NE.AND P1, PT, R20, 0x1, PT ;  /* 0x000000011400780c */ /* 0x010fc40003f25270 */
[----:B------:R-:W-:Y:S02]  /*2280*/  SEL R5, R8, R5, !P0 ;  /* 0x0000000508057207 */ /* 0x000fe40004000000 */
[----:B------:R-:W-:Y:S02]  /*2290*/  SEL R21, R9, R22, !P1 ;  /* 0x0000001609157207 */ /* 0x000fe40004800000 */
[----:B------:R-:W-:Y:S01]  /*22a0*/  SEL R7, R11, R24, !P1 ;  /* 0x000000180b077207 */ /* 0x000fe20004800000 */
[----:B---3--:R-:W-:-:S04]  /*22b0*/  IMAD.HI.U32 R22, R19, R2, RZ ;  /* 0x0000000213167227 */ /* 0x008fc800078e00ff */
[----:B------:R-:W-:Y:S01]  /*22c0*/  IMAD.HI.U32 R6, R21, R2, RZ ;  /* 0x0000000215067227 */ /* 0x000fe200078e00ff */
[----:B------:R-:W-:-:S04]  /*22d0*/  @P3 SHF.R.U32.HI R19, RZ, R3, R22 ;  /* 0x00000003ff133219 */ /* 0x000fc80000011616 */
[----:B------:R-:W-:Y:S01]  /*22e0*/  @P3 SHF.R.U32.HI R21, RZ, R3, R6 ;  /* 0x00000003ff153219 */ /* 0x000fe20000011606 */
[----:B------:R-:W-:-:S04]  /*22f0*/  IMAD R19, R40, R19, RZ ;  /* 0x0000001328137224 */ /* 0x000fc800078e02ff */
[----:B------:R-:W-:Y:S01]  /*2300*/  IMAD R6, R40, R21, RZ ;  /* 0x0000001528067224 */ /* 0x000fe200078e02ff */
[C---:B------:R-:W-:Y:S02]  /*2310*/  ISETP.GE.AND P0, PT, R5.reuse, R19, PT ;  /* 0x000000130500720c */ /* 0x040fe40003f06270 */
[----:B------:R-:W-:Y:S02]  /*2320*/  IADD3 R19, PT, PT, -R5, RZ, RZ ;  /* 0x000000ff05137210 */ /* 0x000fe40007ffe1ff */
[----:B------:R-:W-:Y:S01]  /*2330*/  ISETP.GE.OR P0, PT, R7, R6, P0 ;  /* 0x000000060700720c */ /* 0x000fe20000706670 */
[----:B------:R-:W-:-:S04]  /*2340*/  IMAD.HI.U32 R6, R5, R2, RZ ;  /* 0x0000000205067227 */ /* 0x000fc800078e00ff */
[----:B------:R-:W-:Y:S01]  /*2350*/  IMAD R8, R4, R19, R8 ;  /* 0x0000001304087224 */ /* 0x000fe200078e0208 */
[----:B------:R-:W-:-:S04]  /*2360*/  SHF.R.U32.HI R6, RZ, R3, R6 ;  /* 0x00000003ff067219 */ /* 0x000fc80000011606 */
[----:B------:R-:W-:-:S03]  /*2370*/  SEL R6, R5, R6, !P3 ;  /* 0x0000000605067207 */ /* 0x000fc60005800000 */
[----:B------:R-:W-:-:S04]  /*2380*/  @!P0 IMAD.HI.U32 R18, R7, R2, RZ ;  /* 0x0000000207128227 */ /* 0x000fc800078e00ff */
[----:B------:R-:W-:Y:S01]  /*2390*/  IMAD.MOV R2, RZ, RZ, -R6 ;  /* 0x000000ffff027224 */ /* 0x000fe200078e0a06 */
[----:B------:R-:W-:-:S03]  /*23a0*/  @!P0 SHF.R.U32.HI R18, RZ, R3, R18 ;  /* 0x00000003ff128219 */ /* 0x000fc60000011612 */
[----:B------:R-:W-:Y:S01]  /*23b0*/  IMAD R2, R40, R2, R5 ;  /* 0x0000000228027224 */ /* 0x000fe200078e0205 */
        /* <DEDUP_REMOVED lines=9> */
.L_x_40:
[----:B------:R-:W1:Y:S02]  /*2450*/  LDCU UR8, c[0x0][0xb30] ;  /* 0x00016600ff0877ac */ /* 0x000e640008000800 */
[----:B-1----:R-:W-:-:S09]  /*2460*/  UISETP.NE.AND UP0, UPT, UR8, 0x1, UPT ;  /* 0x000000010800788c */ /* 0x002fd2000bf05270 */
[----:B------:R-:W-:Y:S05]  /*2470*/  BRA.U UP0, `(.L_x_41) ;  /* 0x0000000100407547 */ /* 0x000fea000b800000 */
[----:B------:R-:W1:Y:S08]  /*2480*/  LDC.64 R4, c[0x0][0xb10] ;  /* 0x0002c400ff047b82 */ /* 0x000e700000000a00 */
[----:B------:R-:W2:Y:S08]  /*2490*/  LDC.64 R2, c[0x0][0xb18] ;  /* 0x0002c600ff027b82 */ /* 0x000eb00000000a00 */
[----:B------:R-:W4:Y:S08]  /*24a0*/  LDC R6, c[0x0][0xb20] ;  /* 0x0002c800ff067b82 */ /* 0x000f300000000800 */
[----:B------:R-:W3:Y:S01]  /*24b0*/  LDC R18, c[0x0][0xb0c] ;  /* 0x0002c300ff127b82 */ /* 0x000ee20000000800 */
[----:B-1----:R-:W-:-:S05]  /*24c0*/  IMAD.HI.U32 R4, R11, R4, RZ ;  /* 0x000000040b047227 */ /* 0x002fca00078e00ff */
[----:B------:R-:W-:Y:S01]  /*24d0*/  SHF.R.U32.HI R4, RZ, R5, R4 ;  /* 0x00000005ff047219 */ /* 0x000fe20000011604 */
[----:B--2---:R-:W-:Y:S01]  /*24e0*/  IMAD.HI.U32 R3, R8, R3, RZ ;  /* 0x0000000308037227 */ /* 0x004fe200078e00ff */
[----:B------:R-:W-:-:S04]  /*24f0*/  ISETP.NE.AND P0, PT, R2, 0x1, PT ;  /* 0x000000010200780c */ /* 0x000fc80003f05270 */
[----:B----4-:R-:W-:-:S04]  /*2500*/  SHF.R.U32.HI R3, RZ, R6, R3 ;  /* 0x00000006ff037219 */ /* 0x010fc80000011603 */
[----:B------:R-:W-:Y:S02]  /*2510*/  SEL R3, R8, R3, !P0 ;  /* 0x0000000308037207 */ /* 0x000fe40004000000 */
[----:B---3--:R-:W-:-:S04]  /*2520*/  ISETP.NE.AND P1, PT, R18, 0x1, PT ;  /* 0x000000011200780c */ /* 0x008fc80003f25270 */
[----:B------:R-:W-:-:S05]  /*2530*/  SEL R4, R11, R4, !P1 ;  /* 0x000000040b047207 */ /* 0x000fca0004800000 */
[----:B------:R-:W-:Y:S02]  /*2540*/  IMAD.IADD R5, R3, 0x1, -R4 ;  /* 0x0000000103057824 */ /* 0x000fe400078e0a04 */
[----:B------:R-:W-:Y:S02]  /*2550*/  IMAD.IADD R3, R4, 0x1, -R3 ;  /* 0x0000000104037824 */ /* 0x000fe400078e0a03 */
[----:B------:R-:W-:Y:S02]  /*2560*/  IMAD R11, R5, R18, R11 ;  /* 0x00000012050b7224 */ /* 0x000fe400078e020b */
[----:B------:R-:W-:-:S07]  /*2570*/  IMAD R8, R3, R2, R8 ;  /* 0x0000000203087224 */ /* 0x000fce00078e0208 */
.L_x_41:
[----:B------:R-:W-:Y:S01]  /*2580*/  VIADD R14, R14, 0x1 ;  /* 0x000000010e0e7836 */ /* 0x000fe20000000000 */
[----:B------:R-:W-:Y:S01]  /*2590*/  PLOP3.LUT P1, PT, PT, PT, PT, 0x80, 0x8 ;  /* 0x000000000008781c */ /* 0x000fe20003f2f070 */
[----:B------:R-:W-:Y:S02]  /*25a0*/  IMAD.IADD R21, R11, 0x1, R90 ;  /* 0x000000010b157824 */ /* 0x000fe400078e025a */
[----:B------:R-:W-:Y:S01]  /*25b0*/  IMAD.IADD R20, R8, 0x1, R83 ;  /* 0x0000000108147824 */ /* 0x000fe200078e0253 */
[----:B------:R-:W-:-:S04]  /*25c0*/  ISETP.NE.AND P0, PT, R14, 0x2, PT ;  /* 0x000000020e00780c */ /* 0x000fc80003f05270 */
[----:B------:R-:W-:Y:S02]  /*25d0*/  SEL R2, RZ, 0x1, P0 ;  /* 0x00000001ff027807 */ /* 0x000fe40000000000 */
[----:B------:R-:W-:Y:S02]  /*25e0*/  SEL R14, R14, RZ, P0 ;  /* 0x000000ff0e0e7207 */ /* 0x000fe40000000000 */
[----:B------:R-:W-:Y:S01]  /*25f0*/  LOP3.LUT R13, R13, R2, RZ, 0x3c, !PT ;  /* 0x000000020d0d7212 */ /* 0x000fe200078e3cff */
[----:B------:R-:W-:Y:S06]  /*2600*/  @P2 BRA `(.L_x_42) ;  /* 0xfffffff000582947 */ /* 0x000fec000383ffff */
[----:B------:R-:W-:Y:S01]  /*2610*/  UIADD3 UR6, UPT, UPT, UR6, 0x20, URZ ;  /* 0x0000002006067890 */ /* 0x000fe2000fffe0ff */
[----:B------:R-:W-:-:S03]  /*2620*/  SHF.L.U32 R3, R15, 0x1f, RZ ;  /* 0x0000001f0f037819 */ /* 0x000fc600000006ff */
[----:B------:R-:W-:-:S09]  /*2630*/  ULEA UR4, UR23, UR6, 0x3 ;  /* 0x0000000617047291 */ /* 0x000fd2000f8e18ff */
[----:B------:R-:W1:Y:S02]  /*2640*/  SYNCS.PHASECHK.TRANS64.TRYWAIT P0, [UR4], R3 ;  /* 0x00000003ff0075a7 */ /* 0x000e640008001104 */
[----:B-1----:R-:W-:Y:S05]  /*2650*/  @!P0 BRA `(.L_x_43) ;  /* 0x00000074004c8947 */ /* 0x002fea0003800000 */
.L_x_148:
[----:B------:R-:W-:-:S04]  /*2660*/  UIADD3 UR5, UPT, UPT, UR23, 0x1, URZ ;  /* 0x0000000117057890 */ /* 0x000fc8000fffe0ff */
[----:B------:R-:W-:-:S04]  /*2670*/  UISETP.NE.AND UP0, UPT, UR5, 0x4, UPT ;  /* 0x000000040500788c */ /* 0x000fc8000bf05270 */
[----:B------:R-:W-:Y:S02]  /*2680*/  USEL UR7, URZ, 0x1, UP0 ;  /* 0x00000001ff077887 */ /* 0x000fe40008000000 */
[----:B------:R-:W-:-:S04]  /*2690*/  USEL UR5, UR5, URZ, UP0 ;  /* 0x000000ff05057287 */ /* 0x000fc80008000000 */
[----:B------:R-:W-:Y:S01]  /*26a0*/  ULEA UR4, UR5, UR6, 0x3 ;  /* 0x0000000605047291 */ /* 0x000fe2000f8e18ff */
[----:B------:R-:W-:-:S04]  /*26b0*/  LOP3.LUT R2, R15, UR7, RZ, 0x3c, !PT ;  /* 0x000000070f027c12 */ /* 0x000fc8000f8e3cff */
[----:B-1----:R-:W-:-:S04]  /*26c0*/  SHF.L.U32 R3, R2, 0x1f, RZ ;  /* 0x0000001f02037819 */ /* 0x002fc800000006ff */
[----:B------:R-:W1:Y:S02]  /*26d0*/  SYNCS.PHASECHK.TRANS64.TRYWAIT P0, [UR4], R3 ;  /* 0x00000003ff0075a7 */ /* 0x000e640008001104 */
[----:B-1----:R-:W-:Y:S05]  /*26e0*/  @!P0 BRA `(.L_x_44) ;  /* 0x0000007400408947 */ /* 0x002fea0003800000 */
.L_x_150:
        /* <DEDUP_REMOVED lines=9> */
.L_x_152:
[----:B------:R-:W-:-:S04]  /*2780*/  UIADD3 UR5, UPT, UPT, UR5, 0x1, URZ ;  /* 0x0000000105057890 */ /* 0x000fc8000fffe0ff */
[----:B------:R-:W-:-:S04]  /*2790*/  UISETP.NE.AND UP0, UPT, UR5, 0x4, UPT ;  /* 0x000000040500788c */ /* 0x000fc8000bf05270 */
[----:B------:R-:W-:Y:S02]  /*27a0*/  USEL UR4, URZ, 0x1, UP0 ;  /* 0x00000001ff047887 */ /* 0x000fe40008000000 */
[----:B------:R-:W-:-:S04]  /*27b0*/  USEL UR5, UR5, URZ, UP0 ;  /* 0x000000ff05057287 */ /* 0x000fc80008000000 */
[----:B------:R-:W-:Y:S01]  /*27c0*/  ULEA UR5, UR5, UR6, 0x3 ;  /* 0x0000000605057291 */ /* 0x000fe2000f8e18ff */
[----:B-1----:R-:W-:-:S04]  /*27d0*/  LOP3.LUT R3, R2, UR4, RZ, 0x3c, !PT ;  /* 0x0000000402037c12 */ /* 0x002fc8000f8e3cff */
[----:B------:R-:W-:Y:S01]  /*27e0*/  SHF.L.U32 R3, R3, 0x1f, RZ ;  /* 0x0000001f03037819 */ /* 0x000fe200000006ff */
[----:B---3--:R-:W-:-:S07]  /*27f0*/  IMAD.U32 R0, RZ, RZ, UR5 ;  /* 0x00000005ff007e24 */ /* 0x008fce000f8e00ff */
.L_x_46:
[----:B-1----:R1:W2:Y:S02]  /*2800*/  SYNCS.PHASECHK.TRANS64.TRYWAIT P0, [R0+URZ], R3 ;  /* 0x00000003000075a7 */ /* 0x0022a400080011ff */
[----:B--2---:R-:W-:Y:S05]  /*2810*/  @!P0 NANOSLEEP.SYNCS 0x989680 ;  /* 0x009896800000895d */ /* 0x004fea0003900000 */
[----:B------:R-:W2:Y:S02]  /*2820*/  @!P0 SYNCS.PHASECHK.TRANS64 P0, [R0+URZ], R3 ;  /* 0x00000003000085a7 */ /* 0x000ea400080010ff */
[----:B--2---:R-:W-:Y:S05]  /*2830*/  @P0 EXIT ;  /* 0x000000000000094d */ /* 0x004fea0003800000 */
[----:B------:R-:W-:Y:S05]  /*2840*/  BRA `(.L_x_46) ;  /* 0xfffffffc00ec7947 */ /* 0x000fea000383ffff */
.L_x_22:
[----:B------:R-:W-:-:S04]  /*2850*/  UISETP.NE.AND UP1, UPT, UR37, URZ, UPT ;  /* 0x000000ff2500728c */ /* 0x000fc8000bf25270 */
[----:B------:R-:W-:-:S09]  /*2860*/  UISETP.NE.OR UP1, UPT, UR10, 0x1, UP1 ;  /* 0x000000010a00788c */ /* 0x000fd20008f25670 */
[----:B------:R-:W-:Y:S05]  /*2870*/  BRA.U UP1, `(.L_x_47) ;  /* 0x00000005014c7547 */ /* 0x000fea000b800000 */
[----:B------:R-:W-:Y:S01]  /*2880*/  HFMA2 R11, -RZ, RZ, 0, 0 ;  /* 0x00000000ff0b7431 */ /* 0x000fe200000001ff */
[----:B------:R-:W-:Y:S01]  /*2890*/  ISETP.GE.U32.AND P2, PT, R10, 0x2, PT ;  /* 0x000000020a00780c */ /* 0x000fe20003f46070 */
[----:B------:R-:W-:Y:S01]  /*28a0*/  IMAD.MOV.U32 R12, RZ, RZ, 0x1 ;  /* 0x00000001ff0c7424 */ /* 0x000fe200078e00ff */
[----:B------:R-:W-:Y:S01]  /*28b0*/  CS2R R8, SRZ ;  /* 0x0000000000087805 */ /* 0x000fe2000001ff00 */
[----:B------:R-:W-:Y:S01]  /*28c0*/  IMAD.MOV.U32 R3, RZ, RZ, RZ ;  /* 0x000000ffff037224 */ /* 0x000fe200078e00ff */
[----:B------:R-:W-:Y:S01]  /*28d0*/  UMOV UR4, 0x400 ;  /* 0x0000040000047882 */ /* 0x000fe20000000000 */
[----:B------:R-:W-:Y:S01]  /*28e0*/  UMOV UR6, URZ ;  /* 0x000000ff00067c82 */ /* 0x000fe20008000000 */
[----:B------:R-:W-:-:S12]  /*28f0*/  ULEA UR37, UR37, UR4, 0x18 ;  /* 0x0000000425257291 */ /* 0x000fd8000f8ec0ff */
.L_x_51:
[----:B------:R-:W-:Y:S02]  /*2900*/  LEA R0, R3, UR37, 0x3 ;  /* 0x0000002503007c11 */ /* 0x000fe4000f8e18ff */
[----:B------:R-:W-:-:S03]  /*2910*/  SHF.L.U32 R5, R8, 0x1f, RZ ;  /* 0x0000001f08057819 */ /* 0x000fc600000006ff */
[----:B------:R-:W-:Y:S01]  /*2920*/  VIADD R4, R0, 0x100 ;  /* 0x0000010000047836 */ /* 0x000fe20000000000 */
[----:B------:R-:W1:Y:S02]  /*2930*/  SYNCS.PHASECHK.TRANS64.TRYWAIT P0, [R0+URZ+0xf0], R5 ;  /* 0x0000f005000075a7 */ /* 0x000e6400080011ff */
[----:B-1----:R-:W-:Y:S05]  /*2940*/  @!P0 BRA `(.L_x_48) ;  /* 0x0000007000d88947 */ /* 0x002fea0003800000 */
.L_x_153:
[----:B------:R-:W-:Y:S01]  /*2950*/  ULEA UR5, UR6, UR37, 0x3 ;  /* 0x0000002506057291 */ /* 0x000fe2000f8e18ff */
[----:B------:R-:W-:Y:S01]  /*2960*/  PRMT R4, RZ, 0x654, R4 ;  /* 0x00000654ff047816 */ /* 0x000fe20000000004 */
[----:B-1----:R-:W-:Y:S01]  /*2970*/  @!P2 IMAD.MOV.U32 R5, RZ, RZ, 0x10 ;  /* 0x00000010ff05a424 */ /* 0x002fe200078e00ff */
[----:B------:R-:W-:Y:S01]  /*2980*/  SHF.L.U32 R7, R12, 0x1f, RZ ;  /* 0x0000001f0c077819 */ /* 0x000fe200000006ff */
[----:B------:R-:W-:Y:S01]  /*2990*/  UIADD3 UR4, UPT, UPT, UR5, 0x90, URZ ;  /* 0x0000009005047890 */ /* 0x000fe2000fffe0ff */
[----:B------:R1:W-:Y:S05]  /*29a0*/  SYNCS.ARRIVE.TRANS64.RED.A1T0 RZ, [R4+URZ], RZ ;  /* 0x000000ff04ff79a7 */ /* 0x0003ea00081004ff */
[----:B------:R-:W-:Y:S01]  /*29b0*/  IMAD.U32 R13, RZ, RZ, UR4 ;  /* 0x00000004ff0d7e24 */ /* 0x000fe2000f8e00ff */
[----:B------:R-:W2:Y:S04]  /*29c0*/  SYNCS.PHASECHK.TRANS64.TRYWAIT P0, [UR5+0xa0], R7 ;  /* 0x0000a007ff0075a7 */ /* 0x000ea80008001105 */
[----:B------:R-:W-:Y:S01]  /*29d0*/  PRMT R13, R10, 0x654, R13 ;  /* 0x000006540a0d7816 */ /* 0x000fe2000000000d */
[----:B-12---:R-:W-:Y:S06]  /*29e0*/  @!P0 BRA `(.L_x_49) ;  /* 0x0000007000c48947 */ /* 0x006fec0003800000 */
.L_x_155:
[----:B------:R-:W-:Y:S01]  /*29f0*/  ULEA UR4, UR6, UR37, 0x4 ;  /* 0x0000002506047291 */ /* 0x000fe2000f8e20ff */
[----:B------:R-:W-:Y:S01]  /*2a00*/  SEL R2, R13, R2, !P2 ;  /* 0x000000020d027207 */ /* 0x000fe20005000000 */
[----:B------:R-:W-:Y:S01]  /*2a10*/  UIADD3 UR5, UPT, UPT, UR5, 0x90, URZ ;  /* 0x0000009005057890 */ /* 0x000fe2000fffe0ff */
[----:B-1----:R-:W-:Y:S01]  /*2a20*/  LEA R0, R11, UR37, 0x3 ;  /* 0x000000250b007c11 */ /* 0x002fe2000f8e18ff */
[----:B------:R-:W-:Y:S01]  /*2a30*/  UIADD3 UR4, UPT, UPT, UR4, 0x120, URZ ;  /* 0x0000012004047890 */ /* 0x000fe2000fffe0ff */
[----:B------:R1:W-:Y:S01]  /*2a40*/  @!P2 SYNCS.ARRIVE.TRANS64.RED RZ, [R2+URZ], R5 ;  /* 0x0000000502ffa9a7 */ /* 0x0003e200080004ff */
[----:B------:R-:W-:Y:S01]  /*2a50*/  UIADD3 UR6, UPT, UPT, UR6, 0x1, URZ ;  /* 0x0000000106067890 */ /* 0x000fe2000fffe0ff */
[----:B------:R-:W-:-:S03]  /*2a60*/  VIADD R3, R3, 0x1 ;  /* 0x0000000103037836 */ /* 0x000fc60000000000 */
[----:B------:R-:W-:Y:S02]  /*2a70*/  UISETP.NE.AND UP0, UPT, UR6, 0x2, UPT ;  /* 0x000000020600788c */ /* 0x000fe4000bf05270 */
[----:B------:R-:W-:Y:S01]  /*2a80*/  ISETP.NE.AND P0, PT, R3, 0x2, PT ;  /* 0x000000020300780c */ /* 0x000fe20003f05270 */
[----:B------:R-:W-:Y:S06]  /*2a90*/  UGETNEXTWORKID.BROADCAST [UR4], [UR5] ;  /* 0x00000000040073ca */ /* 0x000fec0008000100 */
[----:B------:R-:W-:Y:S02]  /*2aa0*/  USEL UR4, URZ, 0x1, UP0 ;  /* 0x00000001ff047887 */ /* 0x000fe40008000000 */
[----:B------:R-:W-:-:S04]  /*2ab0*/  USEL UR6, UR6, URZ, UP0 ;  /* 0x000000ff06067287 */ /* 0x000fc80008000000 */
[----:B------:R-:W-:Y:S02]  /*2ac0*/  LOP3.LUT R12, R12, UR4, RZ, 0x3c, !PT ;  /* 0x000000040c0c7c12 */ /* 0x000fe4000f8e3cff */
[----:B-1----:R-:W-:-:S04]  /*2ad0*/  SHF.L.U32 R5, R9, 0x1f, RZ ;  /* 0x0000001f09057819 */ /* 0x002fc800000006ff */
[----:B------:R-:W1:Y:S02]  /*2ae0*/  SYNCS.PHASECHK.TRANS64.TRYWAIT P1, [R0+URZ+0x90], R5 ;  /* 0x00009005000075a7 */ /* 0x000e6400080211ff */
[----:B-1----:R-:W-:Y:S05]  /*2af0*/  @!P1 BRA `(.L_x_50) ;  /* 0x0000007000989947 */ /* 0x002fea0003800000 */
.L_x_156:
[----:B------:R-:W-:Y:S01]  /*2b00*/  LEA R4, R11, UR37, 0x4 ;  /* 0x000000250b047c11 */ /* 0x000fe2000f8e20ff */
[----:B-1----:R-:W-:Y:S01]  /*2b10*/  VIADD R0, R0, 0xa0 ;  /* 0x000000a000007836 */ /* 0x002fe20000000000 */
[----:B------:R-:W-:Y:S01]  /*2b20*/  SEL R3, R3, RZ, P0 ;  /* 0x000000ff03037207 */ /* 0x000fe20000000000 */
[----:B------:R-:W-:-:S03]  /*2b30*/  VIADD R11, R11, 0x1 ;  /* 0x000000010b0b7836 */ /* 0x000fc60000000000 */
[----:B------:R-:W1:Y:S01]  /*2b40*/  LDS.128 R4, [R4+0x120] ;  /* 0x0001200004047984 */ /* 0x000e620000000c00 */
[----:B------:R-:W-:Y:S02]  /*2b50*/  PRMT R0, RZ, 0x654, R0 ;  /* 0x00000654ff007816 */ /* 0x000fe40000000000 */
[C---:B------:R-:W-:Y:S01]  /*2b60*/  ISETP.NE.AND P1, PT, R11.reuse, 0x2, PT ;  /* 0x000000020b00780c */ /* 0x040fe20003f25270 */
[----:B------:R-:W-:Y:S01]  /*2b70*/  @!PT LDS RZ, [RZ] ;  /* 0x00000000fffff984 */ /* 0x000fe20000000800 */
[----:B------:R-:W-:Y:S01]  /*2b80*/  @!PT LDS RZ, [RZ] ;  /* 0x00000000fffff984 */ /* 0x000fe20000000800 */
[----:B------:R-:W-:Y:S01]  /*2b90*/  @!PT LDS RZ, [RZ] ;  /* 0x00000000fffff984 */ /* 0x000fe20000000800 */
[----:B------:R-:W-:Y:S01]  /*2ba0*/  @!PT LDS RZ, [RZ] ;  /* 0x00000000fffff984 */ /* 0x000fe20000000800 */
[----:B------:R2:W-:Y:S06]  /*2bb0*/  MEMBAR.ALL.CTA ;  /* 0x0000000000007992 */ /* 0x0005ec0000008000 */
[----:B--2---:R-:W2:Y:S01]  /*2bc0*/  FENCE.VIEW.ASYNC.S ;  /* 0x00000000000073c6 */ /* 0x004ea20000000000 */
[----:B------:R-:W-:Y:S01]  /*2bd0*/  SEL R11, R11, RZ, P1 ;  /* 0x000000ff0b0b7207 */ /* 0x000fe20000800000 */
[----:B--2---:R2:W-:Y:S01]  /*2be0*/  SYNCS.ARRIVE.TRANS64.RED.A1T0 RZ, [R0+URZ], RZ ;  /* 0x000000ff00ff79a7 */ /* 0x0045e200081004ff */
[----:B-1----:R-:W-:-:S02]  /*2bf0*/  LOP3.LUT P3, RZ, R6, 0x1, RZ, 0xc0, !PT ;  /* 0x0000000106ff7812 */ /* 0x002fc4000786c0ff */
[----:B------:R-:W-:-:S04]  /*2c00*/  SEL R5, RZ, 0x1, P0 ;  /* 0x00000001ff057807 */ /* 0x000fc80000000000 */
[----:B------:R-:W-:Y:S02]  /*2c10*/  LOP3.LUT R8, R8, R5, RZ, 0x3c, !PT ;  /* 0x0000000508087212 */ /* 0x000fe400078e3cff */
[----:B--2---:R-:W-:-:S04]  /*2c20*/  SEL R0, RZ, 0x1, P1 ;  /* 0x00000001ff007807 */ /* 0x004fc80000800000 */
[----:B------:R-:W-:Y:S01]  /*2c30*/  LOP3.LUT R9, R9, R0, RZ, 0x3c, !PT ;  /* 0x0000000009097212 */ /* 0x000fe200078e3cff */
[----:B------:R-:W-:Y:S06]  /*2c40*/  @P3 BRA `(.L_x_51) ;  /* 0xfffffffc002c3947 */ /* 0x000fec000383ffff */
[----:B------:R-:W-:Y:S01]  /*2c50*/  ULEA UR5, UR6, UR37, 0x3 ;  /* 0x0000002506057291 */ /* 0x000fe2000f8e18ff */
[----:B------:R-:W-:-:S08]  /*2c60*/  SHF.L.U32 R3, R12, 0x1f, RZ ;  /* 0x0000001f0c037819 */ /* 0x000fd000000006ff */
[----:B------:R-:W1:Y:S02]  /*2c70*/  SYNCS.PHASECHK.TRANS64 P0, [UR5+0xa0], R3 ;  /* 0x0000a003ff0075a7 */ /* 0x000e640008001005 */
[----:B-1----:R-:W-:Y:S05]  /*2c80*/  @P0 BRA `(.L_x_52) ;  /* 0x0000000000080947 */ /* 0x002fea0003800000 */
[----:B------:R-:W1:Y:S02]  /*2c90*/  SYNCS.PHASECHK.TRANS64.TRYWAIT P0, [UR5+0xa0], R3 ;  /* 0x0000a003ff0075a7 */ /* 0x000e640008001105 */
[----:B-1----:R-:W-:Y:S05]  /*2ca0*/  @!P0 BRA `(.L_x_53) ;  /* 0x0000007000408947 */ /* 0x002fea0003800000 */
.L_x_52:
[----:B------:R-:W-:-:S04]  /*2cb0*/  UIADD3 UR4, UPT, UPT, UR6, 0x1, URZ ;  /* 0x0000000106047890 */ /* 0x000fc8000fffe0ff */
[----:B------:R-:W-:-:S04]  /*2cc0*/  UISETP.NE.AND UP0, UPT, UR4, 0x2, UPT ;  /* 0x000000020400788c */ /* 0x000fc8000bf05270 */
[----:B------:R-:W-:Y:S02]  /*2cd0*/  USEL UR7, URZ, 0x1, UP0 ;  /* 0x00000001ff077887 */ /* 0x000fe40008000000 */
[----:B------:R-:W-:-:S04]  /*2ce0*/  USEL UR4, UR4, URZ, UP0 ;  /* 0x000000ff04047287 */ /* 0x000fc80008000000 */
[----:B------:R-:W-:Y:S01]  /*2cf0*/  ULEA UR4, UR4, UR37, 0x3 ;  /* 0x0000002504047291 */ /* 0x000fe2000f8e18ff */
[----:B-1----:R-:W-:-:S04]  /*2d00*/  LOP3.LUT R3, R12, UR7, RZ, 0x3c, !PT ;  /* 0x000000070c037c12 */ /* 0x002fc8000f8e3cff */
[----:B------:R-:W-:-:S04]  /*2d10*/  SHF.L.U32 R0, R3, 0x1f, RZ ;  /* 0x0000001f03007819 */ /* 0x000fc800000006ff */
[----:B------:R-:W1:Y:S02]  /*2d20*/  SYNCS.PHASECHK.TRANS64 P0, [UR4+0xa0], R0 ;  /* 0x0000a000ff0075a7 */ /* 0x000e640008001004 */
[----:B-1----:R-:W-:Y:S05]  /*2d30*/  @P0 EXIT ;  /* 0x000000000000094d */ /* 0x002fea0003800000 */
[----:B------:R-:W-:Y:S02]  /*2d40*/  SHF.L.U32 R3, R3, 0x1f, RZ ;  /* 0x0000001f03037819 */ /* 0x000fe400000006ff */
[----:B------:R-:W-:-:S07]  /*2d50*/  MOV R0, UR4 ;  /* 0x0000000400007c02 */ /* 0x000fce0008000f00 */
.L_x_54:
[----:B-1----:R1:W2:Y:S02]  /*2d60*/  SYNCS.PHASECHK.TRANS64.TRYWAIT P0, [R0+URZ+0xa0], R3 ;  /* 0x0000a003000075a7 */ /* 0x0022a400080011ff */
[----:B--2---:R-:W-:Y:S05]  /*2d70*/  @!P0 NANOSLEEP.SYNCS 0x989680 ;  /* 0x009896800000895d */ /* 0x004fea0003900000 */
[----:B------:R-:W2:Y:S02]  /*2d80*/  @!P0 SYNCS.PHASECHK.TRANS64 P0, [R0+URZ+0xa0], R3 ;  /* 0x0000a003000085a7 */ /* 0x000ea400080010ff */
[----:B--2---:R-:W-:Y:S05]  /*2d90*/  @P0 EXIT ;  /* 0x000000000000094d */ /* 0x004fea0003800000 */
[----:B------:R-:W-:Y:S05]  /*2da0*/  BRA `(.L_x_54) ;  /* 0xfffffffc00ec7947 */ /* 0x000fea000383ffff */
.L_x_47:
[----:B------:R-:W-:Y:S05]  /*2db0*/  BRA.U UP4, `(.L_x_55) ;  /* 0x0000001104d87547 */ /* 0x000fea000b800000 */
[----:B------:R-:W-:Y:S01]  /*2dc0*/  UMOV UR6, 0x40 ;  /* 0x0000004000067882 */ /* 0x000fe20000000000 */
[----:B------:R-:W-:Y:S01]  /*2dd0*/  NOP ;  /* 0x0000000000007918 */ /* 0x000fe20000000000 */
[----:B------:R-:W-:Y:S01]  /*2de0*/  ULEA UR6, UR37, UR6, 0x18 ;  /* 0x0000000625067291 */ /* 0x000fe2000f8ec0ff */
[----:B------:R-:W-:Y:S02]  /*2df0*/  UMOV UR7, 0x400 ;  /* 0x0000040000077882 */ /* 0x000fe40000000000 */
[----:B------:R-:W-:-:S06]  /*2e00*/  ULEA UR37, UR37, UR7, 0x18 ;  /* 0x0000000725257291 */ /* 0x000fcc000f8ec0ff */
[----:B------:R-:W1:Y:S02]  /*2e10*/  LDS.U8 R2, [UR6+0x1c] ;  /* 0x00001c06ff027984 */ /* 0x000e640008000000 */
[----:B-1----:R-:W-:-:S13]  /*2e20*/  ISETP.NE.AND P0, PT, R2, RZ, PT ;  /* 0x000000ff0200720c */ /* 0x002fda0003f05270 */
[----:B------:R-:W-:Y:S05]  /*2e30*/  @P0 BRA `(.L_x_56) ;  /* 0x0000000400080947 */ /* 0x000fea0003800000 */
[----:B------:R-:W-:Y:S02]  /*2e40*/  UISETP.NE.U32.AND UP0, UPT, UR5, 0x1, UPT ;  /* 0x000000010500788c */ /* 0x000fe4000bf05070 */
[----:B------:R-:W-:-:S07]  /*2e50*/  UIADD3 UR8, UPT, UPT, UR6, 0x8, URZ ;  /* 0x0000000806087890 */ /* 0x000fce000fffe0ff */
[----:B------:R-:W-:Y:S05]  /*2e60*/  BRA.U !UP0, `(.L_x_57) ;  /* 0x00000001089c7547 */ /* 0x000fea000b800000 */
[----:B------:R-:W-:Y:S01]  /*2e70*/  ELECT P0, URZ, PT ;  /* 0x0000000000ff782f */ /* 0x000fe20003800000 */
[----:B------:R-:W-:-:S12]  /*2e80*/  BSSY B0, `(.L_x_57) ;  /* 0x0000025000007945 */ /* 0x000fd80003800000 */
[----:B------:R-:W-:Y:S05]  /*2e90*/  @!P0 BRA `(.L_x_58) ;  /* 0x00000000008c8947 */ /* 0x000fea0003800000 */
[----:B------:R-:W-:-:S05]  /*2ea0*/  UMOV UR7, 0x10 ;  /* 0x0000001000077882 */ /* 0x000fca0000000000 */
[----:B------:R-:W-:Y:S04]  /*2eb0*/  DEPBAR.LE SB1, 0x36 ;  /* 0x00009d800000791a */ /* 0x000fe80000000000 */
[----:B------:R-:W1:Y:S02]  /*2ec0*/  UTCATOMSWS.2CTA.FIND_AND_SET.ALIGN UP1, UR7, UR7 ;  /* 0x00000007000775e3 */ /* 0x000e640008220800 */
[----:B-1----:R-:W-:Y:S01]  /*2ed0*/  MOV R11, UR7 ;  /* 0x00000007000b7c02 */ /* 0x002fe20008000f00 */
[----:B------:R-:W-:Y:S06]  /*2ee0*/  BRA.U UP1, `(.L_x_59) ;  /* 0x0000000101187547 */ /* 0x000fec000b800000 */
.L_x_60:
[----:B------:R-:W-:Y:S05]  /*2ef0*/  NANOSLEEP 0x64 ;  /* 0x000000640000795d */ /* 0x000fea0003800000 */
[----:B------:R-:W-:-:S05]  /*2f00*/  UMOV UR7, 0x10 ;  /* 0x0000001000077882 */ /* 0x000fca0000000000 */
[----:B------:R-:W-:Y:S04]  /*2f10*/  DEPBAR.LE SB1, 0x36 ;  /* 0x00009d800000791a */ /* 0x000fe80000000000 */
[----:B------:R-:W1:Y:S02]  /*2f20*/  UTCATOMSWS.2CTA.FIND_AND_SET.ALIGN UP1, UR7, UR7 ;  /* 0x00000007000775e3 */ /* 0x000e640008220800 */
[----:B-1----:R-:W-:Y:S01]  /*2f30*/  MOV R11, UR7 ;  /* 0x00000007000b7c02 */ /* 0x002fe20008000f00 */
[----:B------:R-:W-:Y:S05]  /*2f40*/  BRA.U !UP1, `(.L_x_60) ;  /* 0xfffffffd09e87547 */ /* 0x000fea000b83ffff */
.L_x_59:
[----:B------:R-:W1:Y:S01]  /*2f50*/  LDS R5, [UR6+0x10] ;  /* 0x00001006ff057984 */ /* 0x000e620008000800 */
[----:B------:R-:W-:Y:S01]  /*2f60*/  IMAD.U32 R3, RZ, RZ, UR37 ;  /* 0x00000025ff037e24 */ /* 0x000fe2000f8e00ff */
[----:B------:R-:W-:-:S03]  /*2f70*/  MOV R2, UR4 ;  /* 0x0000000400027c02 */ /* 0x000fc60008000f00 */
[----:B------:R-:W-:Y:S01]  /*2f80*/  VIADD R3, R3, 0x140 ;  /* 0x0000014003037836 */ /* 0x000fe20000000000 */
[----:B-1----:R-:W-:-:S04]  /*2f90*/  SHF.L.U32 R5, R5, 0x1f, RZ ;  /* 0x0000001f05057819 */ /* 0x002fc800000006ff */
[----:B------:R-:W1:Y:S02]  /*2fa0*/  SYNCS.PHASECHK.TRANS64.TRYWAIT P0, [UR6+0x8], R5 ;  /* 0x00000805ff0075a7 */ /* 0x000e640008001106 */
[----:B-1----:R-:W-:Y:S05]  /*2fb0*/  @P0 BRA `(.L_x_61) ;  /* 0x0000000000080947 */ /* 0x002fea0003800000 */
[----:B------:R-:W1:Y:S02]  /*2fc0*/  SYNCS.PHASECHK.TRANS64.TRYWAIT P0, [UR6+0x8], R5 ;  /* 0x00000805ff0075a7 */ /* 0x000e640008001106 */
[----:B-1----:R-:W-:Y:S05]  /*2fd0*/  @!P0 BRA `(.L_x_62) ;  /* 0x0000006c008c8947 */ /* 0x002fea0003800000 */
.L_x_61:
[----:B-1----:R-:W-:Y:S01]  /*2fe0*/  HFMA2 R4, -RZ, RZ, 0, 5.9604644775390625e-08 ;  /* 0x00000001ff047431 */ /* 0x002fe200000001ff */
[----:B------:R-:W-:Y:S01]  /*2ff0*/  UPRMT UR7, UR4, 0x654, UR8 ;  /* 0x0000065404077896 */ /* 0x000fe20008000008 */
[----:B------:R-:W-:Y:S01]  /*3000*/  IMAD.MOV.U32 R6, RZ, RZ, 0xffff ;  /* 0x0000ffffff067424 */ /* 0x000fe200078e00ff */
[----:B------:R-:W-:Y:S01]  /*3010*/  PRMT R2, R2, 0x654, R3 ;  /* 0x0000065402027816 */ /* 0x000fe20000000003 */
[----:B------:R-:W-:Y:S02]  /*3020*/  IMAD.MOV.U32 R5, RZ, RZ, 0x4 ;  /* 0x00000004ff057424 */ /* 0x000fe400078e00ff */
[----:B------:R-:W-:Y:S01]  /*3030*/  IMAD.SHL.U32 R9, R11, 0x20, RZ ;  /* 0x000000200b097824 */ /* 0x000fe200078e00ff */
[----:B------:R-:W-:Y:S02]  /*3040*/  MOV R3, UR7 ;  /* 0x0000000700037c02 */ /* 0x000fe40008000f00 */
[-C--:B------:R-:W-:Y:S01]  /*3050*/  SHF.L.U32 R7, R6, R11.reuse, RZ ;  /* 0x0000000b06077219 */ /* 0x080fe200000006ff */
[----:B------:R1:W-:Y:S01]  /*3060*/  SYNCS.ARRIVE.TRANS64.RED RZ, [UR7], R5 ;  /* 0x00000005ffff79a7 */ /* 0x0003e20008000407 */
[----:B------:R-:W-:Y:S01]  /*3070*/  SHF.L.U32 R6, R4, R11, RZ ;  /* 0x0000000b04067219 */ /* 0x000fe200000006ff */
[----:B------:R1:W-:Y:S04]  /*3080*/  STS [UR37+0x140], R9 ;  /* 0x00014009ff007988 */ /* 0x0003e80008000825 */
[----:B------:R1:W-:Y:S04]  /*3090*/  STAS [R2.64], R11 ;  /* 0x0000000b02007dbd */ /* 0x0003e8000c0008ff */
[----:B------:R1:W-:Y:S04]  /*30a0*/  ATOMS.OR RZ, [UR6+0x14], R7 ;  /* 0x00001407ffff798c */ /* 0x0003e8000b000006 */
[----:B------:R1:W-:Y:S04]  /*30b0*/  ATOMS.OR RZ, [UR6+0x18], R6 ;  /* 0x00001806ffff798c */ /* 0x0003e8000b000006 */
[----:B------:R1:W-:Y:S02]  /*30c0*/  ATOMS.XOR RZ, [UR6+0x10], R4 ;  /* 0x00001004ffff798c */ /* 0x0003e4000b800006 */
.L_x_58:
[----:B------:R-:W-:Y:S05]  /*30d0*/  BSYNC B0 ;  /* 0x0000000000007941 */ /* 0x000fea0003800000 */
.L_x_57:
[----:B------:R-:W-:Y:S05]  /*30e0*/  BRA.U UP0, `(.L_x_63) ;  /* 0x00000001006c7547 */ /* 0x000fea000b800000 */
[----:B------:R-:W-:-:S03]  /*30f0*/  UMOV UR7, 0xffffffff ;  /* 0xffffffff00077882 */ /* 0x000fc60000000000 */
[----:B------:R-:W-:Y:S05]  /*3100*/  BRA.DIV UR7, `(.L_x_64) ;  /* 0x0000006e07587947 */ /* 0x000fea000b800000 */
[----:B------:R-:W-:-:S13]  /*3110*/  ELECT P6, URZ, PT ;  /* 0x0000000000ff782f */ /* 0x000fda00038c0000 */
.L_x_160:
[----:B------:R-:W-:Y:S05]  /*3120*/  @!P6 BRA `(.L_x_63) ;  /* 0x00000000005ce947 */ /* 0x000fea0003800000 */
[----:B-1----:R-:W1:Y:S02]  /*3130*/  LDS R3, [UR6+0x10] ;  /* 0x00001006ff037984 */ /* 0x002e640008000800 */
[----:B-1----:R-:W-:-:S04]  /*3140*/  SHF.L.U32 R3, R3, 0x1f, RZ ;  /* 0x0000001f03037819 */ /* 0x002fc800000006ff */
[----:B------:R-:W1:Y:S02]  /*3150*/  SYNCS.PHASECHK.TRANS64.TRYWAIT P0, [UR6+0x8], R3 ;  /* 0x00000803ff0075a7 */ /* 0x000e640008001106 */
[----:B-1----:R-:W-:Y:S05]  /*3160*/  @P0 BRA `(.L_x_65) ;  /* 0x0000000000080947 */ /* 0x002fea0003800000 */
[----:B------:R-:W1:Y:S02]  /*3170*/  SYNCS.PHASECHK.TRANS64.TRYWAIT P0, [UR6+0x8], R3 ;  /* 0x00000803ff0075a7 */ /* 0x000e640008001106 */
[----:B-1----:R-:W-:Y:S05]  /*3180*/  @!P0 BRA `(.L_x_66) ;  /* 0x0000006c00588947 */ /* 0x002fea0003800000 */
.L_x_65:
[----:B------:R-:W2:Y:S01]  /*3190*/  LDS R5, [UR37+0x140] ;  /* 0x00014025ff057984 */ /* 0x000ea20008000800 */
[----:B-1----:R-:W-:Y:S02]  /*31a0*/  HFMA2 R2, -RZ, RZ, 0, 5.9604644775390625e-08 ;  /* 0x00000001ff027431 */ /* 0x002fe400000001ff */
[----:B------:R-:W-:Y:S01]  /*31b0*/  IMAD.MOV.U32 R3, RZ, RZ, 0xffff ;  /* 0x0000ffffff037424 */ /* 0x000fe200078e00ff */
[----:B------:R-:W-:Y:S01]  /*31c0*/  UPRMT UR7, UR4, 0x654, UR8 ;  /* 0x0000065404077896 */ /* 0x000fe20008000008 */
[----:B--2---:R-:W-:-:S03]  /*31d0*/  IMAD.SHL.U32 R4, R5, 0x20, RZ ;  /* 0x0000002005047824 */ /* 0x004fc600078e00ff */
[-C--:B------:R-:W-:Y:S02]  /*31e0*/  SHF.L.U32 R3, R3, R5.reuse, RZ ;  /* 0x0000000503037219 */ /* 0x080fe400000006ff */
[----:B------:R-:W-:Y:S01]  /*31f0*/  SHF.L.U32 R5, R2, R5, RZ ;  /* 0x0000000502057219 */ /* 0x000fe200000006ff */
[----:B------:R2:W-:Y:S04]  /*3200*/  STS [UR37+0x140], R4 ;  /* 0x00014004ff007988 */ /* 0x0005e80008000825 */
[----:B------:R2:W-:Y:S04]  /*3210*/  ATOMS.OR RZ, [UR6+0x14], R3 ;  /* 0x00001403ffff798c */ /* 0x0005e8000b000006 */
[----:B------:R2:W-:Y:S01]  /*3220*/  ATOMS.OR RZ, [UR6+0x18], R5 ;  /* 0x00001805ffff798c */ /* 0x0005e2000b000006 */
[----:B------:R-:W-:Y:S03]  /*3230*/  SYNCS.ARRIVE.TRANS64.RED.A1T0 RZ, [UR7], RZ ;  /* 0x000000ffffff79a7 */ /* 0x000fe60008100407 */
[----:B------:R2:W-:Y:S01]  /*3240*/  ATOMS.XOR RZ, [UR6+0x10], R2 ;  /* 0x00001002ffff798c */ /* 0x0005e2000b800006 */
[----:B------:R-:W-:Y:S05]  /*3250*/  BRA `(.L_x_63) ;  /* 0x0000000000107947 */ /* 0x000fea0003800000 */
.L_x_56:
[----:B------:R-:W-:-:S05]  /*3260*/  MOV R2, 0xffffffff ;  /* 0xffffffff00027802 */ /* 0x000fca0000000f00 */
[----:B------:R1:W-:Y:S02]  /*3270*/  STS [UR37+0x140], R2 ;  /* 0x00014002ff007988 */ /* 0x0003e40008000825 */
[----:B-1----:R-:W-:Y:S02]  /*3280*/  MOV R2, 0x32a0 ;  /* 0x000032a000027802 */ /* 0x002fe40000000f00 */
[----:B-----5:R-:W-:Y:S05]  /*3290*/  CALL.REL.NOINC `($__internal_1_$__cuda_sm10x_tcgen05_guardrail_trap_phase_invalid_during_alloc) ;  /* 0x0000007400287944 */ /* 0x020fea0003c00000 */
.L_x_63:
[----:B------:R-:W-:Y:S05]  /*32a0*/  WARPSYNC.ALL ;  /* 0x0000000000007948 */ /* 0x000fea0003800000 */
[----:B------:R-:W3:Y:S01]  /*32b0*/  S2UR UR7, SR_CgaCtaId ;  /* 0x00000000000779c3 */ /* 0x000ee20000008800 */
[----:B------:R-:W-:Y:S01]  /*32c0*/  UMOV UR6, 0x400 ;  /* 0x0000040000067882 */ /* 0x000fe20000000000 */
[----:B------:R-:W-:-:S06]  /*32d0*/  NOP ;  /* 0x0000000000007918 */ /* 0x000fcc0000000000 */
[----:B------:R-:W-:Y:S06]  /*32e0*/  BAR.ARV 0x6, 0xa0 ;  /* 0x0182800000007b1d */ /* 0x000fec0000002000 */
[----:B------:R-:W4:Y:S01]  /*32f0*/  LDCU UR8, c[0x0][0x38c] ;  /* 0x00007180ff0877ac */ /* 0x000f220008000800 */
[----:B------:R-:W-:Y:S01]  /*3300*/  LOP3.LUT R0, R0, 0xffff, RZ, 0xc0, !PT ;  /* 0x0000ffff00007812 */ /* 0x000fe200078ec0ff */
[----:B-1----:R-:W-:Y:S01]  /*3310*/  IMAD.MOV.U32 R9, RZ, RZ, 0x1 ;  /* 0x00000001ff097424 */ /* 0x002fe200078e00ff */
[----:B------:R-:W-:Y:S01]  /*3320*/  LOP3.LUT R8, R8, 0xffff, RZ, 0xc0, !PT ;  /* 0x0000ffff08087812 */ /* 0x000fe200078ec0ff */
[----:B------:R-:W-:Y:S01]  /*3330*/  UMOV UR19, URZ ;  /* 0x000000ff00137c82 */ /* 0x000fe20008000000 */
[----:B------:R-:W-:Y:S01]  /*3340*/  R2UR UR11, R0 ;  /* 0x00000000000b72ca */ /* 0x000fe200000e0000 */
[----:B------:R-:W-:Y:S01]  /*3350*/  UMOV UR18, URZ ;  /* 0x000000ff00127c82 */ /* 0x000fe20008000000 */
[----:B------:R-:W-:Y:S01]  /*3360*/  R2UR UR12, R8 ;  /* 0x00000000080c72ca */ /* 0x000fe200000e0000 */
[----:B------:R-:W-:Y:S01]  /*3370*/  IMAD.MOV.U32 R8, RZ, RZ, RZ ;  /* 0x000000ffff087224 */ /* 0x000fe200078e00ff */
[----:B------:R-:W-:Y:S01]  /*3380*/  UMOV UR17, URZ ;  /* 0x000000ff00117c82 */ /* 0x000fe20008000000 */
[----:B---3--:R-:W-:-:S02]  /*3390*/  ULEA UR7, UR7, UR6, 0x18 ;  /* 0x0000000607077291 */ /* 0x008fc4000f8ec0ff */
[----:B------:R-:W-:Y:S02]  /*33a0*/  UISETP.NE.AND UP2, UPT, UR5, URZ, UPT ;  /* 0x000000ff0500728c */ /* 0x000fe4000bf45270 */
[----:B------:R-:W-:Y:S02]  /*33b0*/  UIADD3 UR13, UPT, UPT, UR7, 0x6300, URZ ;  /* 0x00006300070d7890 */ /* 0x000fe4000fffe0ff */
[----:B------:R-:W-:Y:S02]  /*33c0*/  UIADD3 UR14, UPT, UPT, UR7, 0xe300, URZ ;  /* 0x0000e300070e7890 */ /* 0x000fe4000fffe0ff */
[----:B----4-:R-:W-:Y:S01]  /*33d0*/  UIADD3 UR8, UPT, UPT, UR8, 0x7f, URZ ;  /* 0x0000007f08087890 */ /* 0x010fe2000fffe0ff */
[----:B--2---:R-:W1:Y:S01]  /*33e0*/  LDS R2, [UR7+0x140] ;  /* 0x00014007ff027984 */ /* 0x004e620008000800 */
[----:B------:R-:W-:Y:S02]  /*33f0*/  USHF.R.U32.HI UR13, URZ, 0x4, UR13 ;  /* 0x00000004ff0d7899 */ /* 0x000fe4000801160d */
[----:B------:R-:W-:-:S02]  /*3400*/  USHF.R.S32.HI UR6, URZ, 0x1f, UR8 ;  /* 0x0000001fff067899 */ /* 0x000fc40008011408 */
[----:B------:R-:W-:Y:S02]  /*3410*/  USHF.R.U32.HI UR14, URZ, 0x4, UR14 ;  /* 0x00000004ff0e7899 */ /* 0x000fe4000801160e */
[----:B------:R-:W-:Y:S02]  /*3420*/  ULEA.HI UR6, UR6, UR8, URZ, 0x7 ;  /* 0x0000000806067291 */ /* 0x000fe4000f8f38ff */
[----:B------:R-:W-:Y:S02]  /*3430*/  ULOP3.LUT UR13, UR13, 0x3fff, URZ, 0xc0, !UPT ;  /* 0x00003fff0d0d7892 */ /* 0x000fe4000f8ec0ff */
[----:B------:R-:W-:Y:S02]  /*3440*/  USHF.R.S32.HI UR6, URZ, 0x7, UR6 ;  /* 0x00000007ff067899 */ /* 0x000fe40008011406 */
[----:B------:R-:W-:Y:S02]  /*3450*/  ULOP3.LUT UR14, UR14, 0x3fff, URZ, 0xc0, !UPT ;  /* 0x00003fff0e0e7892 */ /* 0x000fe4000f8ec0ff */
[----:B------:R-:W-:Y:S01]  /*3460*/  UISETP.LT.AND UP0, UPT, UR6, 0x1, UPT ;  /* 0x000000010600788c */ /* 0x000fe2000bf01270 */
[----:B------:R-:W-:Y:S01]  /*3470*/  UMOV UR28, 0x0 ;  /* 0x00000000001c7882 */ /* 0x000fe20000000000 */
[----:B------:R-:W-:Y:S01]  /*3480*/  UMOV UR29, 0x84004a0 ;  /* 0x084004a0001d7882 */ /* 0x000fe20000000000 */
[----:B------:R-:W-:-:S02]  /*3490*/  ULOP3.LUT UR13, UR13, 0x10000, URZ, 0xfc, !UPT ;  /* 0x000100000d0d7892 */ /* 0x000fc4000f8efcff */
[----:B------:R-:W-:Y:S02]  /*34a0*/  ULOP3.LUT UR14, UR14, 0x10000, URZ, 0xfc, !UPT ;  /* 0x000100000e0e7892 */ /* 0x000fe4000f8efcff */
[----:B------:R-:W-:Y:S01]  /*34b0*/  USEL UR20, UR6, 0x1, !UP0 ;  /* 0x0000000106147887 */ /* 0x000fe2000c000000 */
[----:B------:R-:W-:Y:S01]  /*34c0*/  UMOV UR26, 0x0 ;  /* 0x00000000001a7882 */ /* 0x000fe20000000000 */
[----:B------:R-:W-:Y:S01]  /*34d0*/  UMOV UR27, 0x84004a0 ;  /* 0x084004a0001b7882 */ /* 0x000fe20000000000 */
[----:B------:R-:W-:Y:S01]  /*34e0*/  UMOV UR24, 0x0 ;  /* 0x0000000000187882 */ /* 0x000fe20000000000 */
[----:B------:R-:W-:Y:S01]  /*34f0*/  UMOV UR25, 0x84004a0 ;  /* 0x084004a000197882 */ /* 0x000fe20000000000 */
[----:B------:R-:W-:Y:S01]  /*3500*/  UMOV UR22, 0x0 ;  /* 0x0000000000167882 */ /* 0x000fe20000000000 */
[----:B------:R-:W-:Y:S01]  /*3510*/  UMOV UR23, 0x84004a0 ;  /* 0x084004a000177882 */ /* 0x000fe20000000000 */
[----:B-1----:R-:W-:Y:S02]  /*3520*/  R2UR UR21, R2 ;  /* 0x00000000021572ca */ /* 0x002fe400000e0000 */
[----:B------:R-:W-:-:S13]  /*3530*/  CS2R R2, SRZ ;  /* 0x0000000000027805 */ /* 0x000fda000001ff00 */
.L_x_74:
[C---:B------:R-:W-:Y:S02]  /*3540*/  LEA R0, R8.reuse, UR7, 0x3 ;  /* 0x0000000708007c11 */ /* 0x040fe4000f8e18ff */
[----:B------:R-:W-:Y:S02]  /*3550*/  SHF.L.U32 R5, R3, 0x1f, RZ ;  /* 0x0000001f03057819 */ /* 0x000fe400000006ff */
[----:B------:R-:W-:Y:S02]  /*3560*/  LEA R4, R8, UR7, 0x4 ;  /* 0x0000000708047c11 */ /* 0x000fe4000f8e20ff */
[----:B------:R-:W1:Y:S02]  /*3570*/  SYNCS.PHASECHK.TRANS64.TRYWAIT P0, [R0+URZ+0x90], R5 ;  /* 0x00009005000075a7 */ /* 0x000e6400080011ff */
[----:B-1-34-:R-:W-:Y:S05]  /*3580*/  @!P0 BRA `(.L_x_67) ;  /* 0x0000006800708947 */ /* 0x01afea0003800000 */
.L_x_161:
[----:B-1----:R-:W1:Y:S01]  /*3590*/  LDS.128 R4, [R4+0x120] ;  /* 0x0001200004047984 */ /* 0x002e620000000c00 */
[----:B------:R-:W-:Y:S02]  /*35a0*/  VIADD R0, R0, 0xa0 ;  /* 0x000000a000007836 */ /* 0x000fe40000000000 */
[----:B------:R-:W-:Y:S01]  /*35b0*/  VIADD R8, R8, 0x1 ;  /* 0x0000000108087836 */ /* 0x000fe20000000000 */
[----:B------:R-:W-:Y:S01]  /*35c0*/  @!PT LDS RZ, [RZ] ;  /* 0x00000000fffff984 */ /* 0x000fe20000000800 */
[----:B------:R-:W-:Y:S01]  /*35d0*/  @!PT LDS RZ, [RZ] ;  /* 0x00000000fffff984 */ /* 0x000fe20000000800 */
[----:B------:R-:W-:Y:S01]  /*35e0*/  @!PT LDS RZ, [RZ] ;  /* 0x00000000fffff984 */ /* 0x000fe20000000800 */
[----:B------:R-:W-:Y:S01]  /*35f0*/  @!PT LDS RZ, [RZ] ;  /* 0x00000000fffff984 */ /* 0x000fe20000000800 */
[----:B------:R2:W-:Y:S06]  /*3600*/  MEMBAR.ALL.CTA ;  /* 0x0000000000007992 */ /* 0x0005ec0000008000 */
[----:B--2---:R-:W2:Y:S01]  /*3610*/  FENCE.VIEW.ASYNC.S ;  /* 0x00000000000073c6 */ /* 0x004ea20000000000 */
[----:B------:R-:W-:-:S04]  /*3620*/  PRMT R0, RZ, 0x654, R0 ;  /* 0x00000654ff007816 */ /* 0x000fc80000000000 */
[----:B--2---:R2:W-:Y:S01]  /*3630*/  SYNCS.ARRIVE.TRANS64.RED.A1T0 RZ, [R0+URZ], RZ ;  /* 0x000000ff00ff79a7 */ /* 0x0045e200081004ff */
[----:B-1----:R-:W-:Y:S01]  /*3640*/  LOP3.LUT P1, RZ, R6, 0x1, RZ, 0xc0, !PT ;  /* 0x0000000106ff7812 */ /* 0x002fe2000782c0ff */
[----:B--2---:R-:W-:-:S12]  /*3650*/  BRA.U UP2, `(.L_x_68) ;  /* 0x0000000502087547 */ /* 0x004fd8000b800000 */
[----:B------:R-:W1:Y:S01]  /*3660*/  LDCU UR8, c[0x0][0x38c] ;  /* 0x00007180ff0877ac */ /* 0x000e620008000800 */
[----:B------:R-:W-:Y:S02]  /*3670*/  PLOP3.LUT P2, PT, PT, PT, PT, 0x80, 0x8 ;  /* 0x000000000008781c */ /* 0x000fe40003f4f070 */
[----:B------:R-:W-:Y:S01]  /*3680*/  SHF.L.U32 R5, R9, 0x1f, RZ ;  /* 0x0000001f09057819 */ /* 0x000fe200000006ff */
[----:B------:R-:W-:Y:S02]  /*3690*/  ULEA UR9, UR19, UR7, 0x3 ;  /* 0x0000000713097291 */ /* 0x000fe4000f8e18ff */
[----:B------:R-:W-:Y:S02]  /*36a0*/  ULEA UR10, UR19, UR21, 0x7 ;  /* 0x00000015130a7291 */ /* 0x000fe4000f8e38ff */
[----:B-1----:R-:W-:-:S06]  /*36b0*/  UISETP.GE.AND UP0, UPT, UR8, 0x1, UPT ;  /* 0x000000010800788c */ /* 0x002fcc000bf06270 */
[----:B------:R-:W-:-:S05]  /*36c0*/  PLOP3.LUT P0, PT, PT, PT, UP0, 0x80, 0x8 ;  /* 0x000000000008781c */ /* 0x000fca0003f0f008 */
[----:B------:R-:W-:-:S08]  /*36d0*/  @UP0 ULEA UR8, UR18, UR7, 0x3 ;  /* 0x0000000712080291 */ /* 0x000fd0000f8e18ff */
[----:B------:R-:W-:-:S04]  /*36e0*/  @P0 SHF.L.U32 R0, R2, 0x1f, RZ ;  /* 0x0000001f02000819 */ /* 0x000fc800000006ff */
[----:B------:R1:W2:Y:S01]  /*36f0*/  @P0 SYNCS.PHASECHK.TRANS64.TRYWAIT P2, [UR8], R0 ;  /* 0x00000000ff0005a7 */ /* 0x0002a20008041108 */
[----:B------:R-:W3:Y:S02]  /*3700*/  SYNCS.PHASECHK.TRANS64.TRYWAIT P0, [UR9+0xd0], R5 ;  /* 0x0000d005ff0075a7 */ /* 0x000ee40008001109 */
[----:B-123--:R-:W-:Y:S05]  /*3710*/  @!P0 BRA `(.L_x_69) ;  /* 0x0000006800208947 */ /* 0x00efea0003800000 */
.L_x_163:
[----:B------:R-:W-:Y:S01]  /*3720*/  UMOV UR16, UR17 ;  /* 0x0000001100107c82 */ /* 0x000fe20008000000 */
[----:B------:R-:W-:Y:S05]  /*3730*/  BRA.U !UP0, `(.L_x_70) ;  /* 0x0000000108c07547 */ /* 0x000fea000b800000 */
[----:B------:R-:W-:Y:S02]  /*3740*/  UIADD3 UR16, UPT, UPT, UR20, UR17, URZ ;  /* 0x0000001114107290 */ /* 0x000fe4000fffe0ff */
[----:B------:R-:W-:Y:S01]  /*3750*/  UPLOP3.LUT UP3, UPT, UPT, UPT, UPT, 0x40, 0x4 ;  /* 0x000000000004789c */ /* 0x000fe20003f6e870 */
[----:B------:R-:W-:Y:S01]  /*3760*/  UMOV UR15, UR6 ;  /* 0x00000006000f7c82 */ /* 0x000fe20008000000 */
[----:B------:R-:W-:-:S09]  /*3770*/  UMOV UR46, UR18 ;  /* 0x00000012002e7c82 */ /* 0x000fd20008000000 */
.L_x_73:
[----:B--2---:R-:W-:Y:S01]  /*3780*/  ULEA UR8, UR46, UR7, 0x3 ;  /* 0x000000072e087291 */ /* 0x004fe2000f8e18ff */
[----:B---3--:R-:W-:Y:S11]  /*3790*/  @P2 BRA `(.L_x_71) ;  /* 0x00000000000c2947 */ /* 0x008ff60003800000 */
[----:B-1----:R-:W-:Y:S04]  /*37a0*/  SHF.L.U32 R5, R2, 0x1f, RZ ;  /* 0x0000001f02057819 */ /* 0x002fe800000006ff */
[----:B------:R-:W1:Y:S02]  /*37b0*/  SYNCS.PHASECHK.TRANS64.TRYWAIT P0, [UR8], R5 ;  /* 0x00000005ff0075a7 */ /* 0x000e640008001108 */
[----:B-1----:R-:W-:Y:S05]  /*37c0*/  @!P0 BRA `(.L_x_72) ;  /* 0x00000068000c8947 */ /* 0x002fea0003800000 */
.L_x_71:
[----:B------:R-:W-:Y:S01]  /*37d0*/  UISETP.NE.AND UP0, UPT, UR15, 0x1, UPT ;  /* 0x000000010f00788c */ /* 0x000fe2000bf05270 */
[----:B------:R-:W-:Y:S01]  /*37e0*/  PLOP3.LUT P2, PT, PT, PT, PT, 0x80, 0x8 ;  /* 0x000000000008781c */ /* 0x000fe20003f4f070 */
[----:B------:R-:W-:Y:S02]  /*37f0*/  UIADD3 UR18, UPT, UPT, UR46, 0x1, URZ ;  /* 0x000000012e127890 */ /* 0x000fe4000fffe0ff */
[----:B------:R-:W-:Y:S02]  /*3800*/  ULEA UR32, UR46, UR14, 0xa ;  /* 0x0000000e2e207291 */ /* 0x000fe4000f8e50ff */
[----:B------:R-:W-:Y:S01]  /*3810*/  UISETP.NE.AND UP1, UPT, UR18, 0x4, UPT ;  /* 0x000000041200788c */ /* 0x000fe2000bf25270 */
[----:B------:R-:W-:Y:S01]  /*3820*/  PLOP3.LUT P0, PT, PT, PT, UP0, 0x80, 0x8 ;  /* 0x000000000008781c */ /* 0x000fe20003f0f008 */
[----:B------:R-:W-:Y:S02]  /*3830*/  UIADD3 UR44, UPT, UPT, UR32, 0x2, URZ ;  /* 0x00000002202c7890 */ /* 0x000fe4000fffe0ff */
[----:B------:R-:W-:Y:S02]  /*3840*/  USEL UR31, URZ, 0x1, UP1 ;  /* 0x00000001ff1f7887 */ /* 0x000fe40008800000 */
[----:B------:R-:W-:Y:S02]  /*3850*/  USEL UR18, UR18, URZ, UP1 ;  /* 0x000000ff12127287 */ /* 0x000fe40008800000 */
[----:B------:R-:W-:Y:S02]  /*3860*/  UIADD3 UR40, UPT, UPT, UR32, 0x4, URZ ;  /* 0x0000000420287890 */ /* 0x000fe4000fffe0ff */
[----:B------:R-:W-:Y:S01]  /*3870*/  @UP0 ULEA UR30, UR18, UR7, 0x3 ;  /* 0x00000007121e0291 */ /* 0x000fe2000f8e18ff */
[----:B------:R-:W-:Y:S01]  /*3880*/  LOP3.LUT R2, R2, UR31, RZ, 0x3c, !PT ;  /* 0x0000001f02027c12 */ /* 0x000fe2000f8e3cff */
[----:B------:R-:W-:Y:S02]  /*3890*/  UIADD3 UR36, UPT, UPT, UR32, 0x6, URZ ;  /* 0x0000000620247890 */ /* 0x000fe4000fffe0ff */
[----:B------:R-:W-:Y:S01]  /*38a0*/  UIADD3 UR8, UPT, UPT, UR8, 0x20, URZ ;  /* 0x0000002008087890 */ /* 0x000fe2000fffe0ff */
[----:B-1----:R-:W-:Y:S01]  /*38b0*/  @P0 SHF.L.U32 R0, R2, 0x1f, RZ ;  /* 0x0000001f02000819 */ /* 0x002fe200000006ff */
[----:B------:R-:W-:Y:S02]  /*38c0*/  UIADD3 UR17, UPT, UPT, UR17, 0x1, URZ ;  /* 0x0000000111117890 */ /* 0x000fe4000fffe0ff */
[----:B------:R-:W-:Y:S01]  /*38d0*/  UIADD3 UR15, UPT, UPT, UR15, -0x1, URZ ;  /* 0xffffffff0f0f7890 */ /* 0x000fe2000fffe0ff */
[----:B------:R2:W3:Y:S01]  /*38e0*/  @P0 SYNCS.PHASECHK.TRANS64.TRYWAIT P2, [UR30], R0 ;  /* 0x00000000ff0005a7 */ /* 0x0004e2000804111e */
[----:B------:R-:W-:Y:S02]  /*38f0*/  ULEA UR30, UR46, UR13, 0x9 ;  /* 0x0000000d2e1e7291 */ /* 0x000fe4000f8e48ff */
[----:B------:R-:W-:Y:S02]  /*3900*/  UISETP.NE.AND UP0, UPT, UR17, UR16, UPT ;  /* 0x000000101100728c */ /* 0x000fe4000bf05270 */
[----:B------:R-:W-:Y:S02]  /*3910*/  UIADD3 UR42, UPT, UPT, UR30, 0x2, URZ ;  /* 0x000000021e2a7890 */ /* 0x000fe4000fffe0ff */
[----:B------:R-:W-:Y:S02]  /*3920*/  UIADD3 UR38, UPT, UPT, UR30, 0x4, URZ ;  /* 0x000000041e267890 */ /* 0x000fe4000fffe0ff */
[----:B------:R-:W-:Y:S01]  /*3930*/  UIADD3 UR34, UPT, UPT, UR30, 0x6, URZ ;  /* 0x000000061e227890 */ /* 0x000fe2000fffe0ff */
[----:B------:R-:W-:Y:S01]  /*3940*/  UMOV UR33, 0x40004040 ;  /* 0x4000404000217882 */ /* 0x000fe20000000000 */
[----:B------:R-:W-:Y:S01]  /*3950*/  UMOV UR31, 0x40004040 ;  /* 0x40004040001f7882 */ /* 0x000fe20000000000 */
[----:B------:R-:W-:Y:S01]  /*3960*/  UMOV UR45, 0x40004040 ;  /* 0x40004040002d7882 */ /* 0x000fe20000000000 */
[----:B------:R2:W-:Y:S01]  /*3970*/  UTCIMMA.2CTA gdesc[UR30], gdesc[UR32], tmem[UR10], tmem[UR28], idesc[UR29], UP3 ;  /* 0x00ff1c201e0075ea */ /* 0x0005e20009a0010a */
[----:B------:R-:W-:Y:S01]  /*3980*/  UPLOP3.LUT UP3, UPT, UPT, UPT, UPT, 0x80, 0x8 ;  /* 0x000000000008789c */ /* 0x000fe20003f6f070 */
[----:B------:R-:W-:Y:S01]  /*3990*/  UMOV UR43, 0x40004040 ;  /* 0x40004040002b7882 */ /* 0x000fe20000000000 */
[----:B------:R-:W-:Y:S01]  /*39a0*/  UMOV UR41, 0x40004040 ;  /* 0x4000404000297882 */ /* 0x000fe20000000000 */
[----:B------:R2:W-:Y:S01]  /*39b0*/  UTCIMMA.2CTA gdesc[UR42], gdesc[UR44], tmem[UR10], tmem[UR26], idesc[UR27], UPT ;  /* 0x00ff1a2c2a0075ea */ /* 0x0005e2000ba0010a */
[----:B------:R-:W-:Y:S01]  /*39c0*/  UMOV UR39, 0x40004040 ;  /* 0x4000404000277882 */ /* 0x000fe20000000000 */
[----:B------:R-:W-:Y:S01]  /*39d0*/  UMOV UR37, 0x40004040 ;  /* 0x4000404000257882 */ /* 0x000fe20000000000 */
[----:B------:R-:W-:Y:S01]  /*39e0*/  UMOV UR35, 0x40004040 ;  /* 0x4000404000237882 */ /* 0x000fe20000000000 */
[----:B------:R2:W-:Y:S01]  /*39f0*/  UTCIMMA.2CTA gdesc[UR38], gdesc[UR40], tmem[UR10], tmem[UR24], idesc[UR25], UPT ;  /* 0x00ff1828260075ea */ /* 0x0005e2000ba0010a */
[----:B------:R2:W-:Y:S01]  /*3a00*/  UTCIMMA.2CTA gdesc[UR34], gdesc[UR36], tmem[UR10], tmem[UR22], idesc[UR23], UPT ;  /* 0x00ff1624220075ea */ /* 0x0005e2000ba0010a */
[----:B------:R2:W-:Y:S01]  /*3a10*/  UTCBAR.2CTA.MULTICAST [UR8], URZ, UR12 ;  /* 0x000000ff080073e9 */ /* 0x0005e2000820080c */
[----:B------:R-:W-:Y:S01]  /*3a20*/  UMOV UR46, UR18 ;  /* 0x00000012002e7c82 */ /* 0x000fe20008000000 */
[----:B------:R-:W-:Y:S05]  /*3a30*/  BRA.U UP0, `(.L_x_73) ;  /* 0xfffffffd00507547 */ /* 0x000fea000b83ffff */
.L_x_70:
[----:B------:R-:W-:Y:S01]  /*3a40*/  UIADD3 UR9, UPT, UPT, UR9, 0xb0, URZ ;  /* 0x000000b009097890 */ /* 0x000fe2000fffe0ff */
[----:B------:R-:W-:-:S08]  /*3a50*/  UMOV UR17, UR16 ;  /* 0x0000001000117c82 */ /* 0x000fd00008000000 */
[----:B------:R4:W-:Y:S01]  /*3a60*/  UTCBAR.2CTA.MULTICAST [UR9], URZ, UR11 ;  /* 0x000000ff090073e9 */ /* 0x0009e2000820080b */
[----:B------:R-:W-:Y:S02]  /*3a70*/  NOP ;  /* 0x0000000000007918 */ /* 0x000fe40000000000 */
.L_x_68:
[----:B------:R-:W-:Y:S01]  /*3a80*/  UIADD3 UR19, UPT, UPT, UR19, 0x1, URZ ;  /* 0x0000000113137890 */ /* 0x000fe2000fffe0ff */
[----:B------:R-:W-:-:S03]  /*3a90*/  ISETP.NE.AND P0, PT, R8, 0x2, PT ;  /* 0x000000020800780c */ /* 0x000fc60003f05270 */
[----:B------:R-:W-:Y:S01]  /*3aa0*/  UISETP.NE.AND UP0, UPT, UR19, 0x4, UPT ;  /* 0x000000041300788c */ /* 0x000fe2000bf05270 */
[----:B-12---:R-:W-:Y:S02]  /*3ab0*/  SEL R0, RZ, 0x1, P0 ;  /* 0x00000001ff007807 */ /* 0x006fe40000000000 */
[----:B------:R-:W-:Y:S01]  /*3ac0*/  SEL R8, R8, RZ, P0 ;  /* 0x000000ff08087207 */ /* 0x000fe20000000000 */
[----:B------:R-:W-:Y:S01]  /*3ad0*/  USEL UR8, URZ, 0x1, UP0 ;  /* 0x00000001ff087887 */ /* 0x000fe20008000000 */
[----:B------:R-:W-:Y:S01]  /*3ae0*/  LOP3.LUT R3, R3, R0, RZ, 0x3c, !PT ;  /* 0x0000000003037212 */ /* 0x000fe200078e3cff */
[----:B------:R-:W-:-:S04]  /*3af0*/  USEL UR19, UR19, URZ, UP0 ;  /* 0x000000ff13137287 */ /* 0x000fc80008000000 */
[----:B------:R-:W-:Y:S01]  /*3b00*/  LOP3.LUT R9, R9, UR8, RZ, 0x3c, !PT ;  /* 0x0000000809097c12 */ /* 0x000fe2000f8e3cff */
[----:B------:R-:W-:Y:S07]  /*3b10*/  @P1 BRA `(.L_x_74) ;  /* 0xfffffff800881947 */ /* 0x000fee000383ffff */
[----:B------:R-:W1:Y:S01]  /*3b20*/  S2UR UR6, SR_CgaCtaId ;  /* 0x00000000000679c3 */ /* 0x000e620000008800 */
[----:B------:R-:W-:Y:S01]  /*3b30*/  ELECT P0, URZ, PT ;  /* 0x0000000000ff782f */ /* 0x000fe20003800000 */
[----:B------:R-:W-:Y:S01]  /*3b40*/  HFMA2 R0, -RZ, RZ, 0, 5.9604644775390625e-08 ;  /* 0x00000001ff007431 */ /* 0x000fe200000001ff */
[----:B------:R-:W-:-:S05]  /*3b50*/  UMOV UR8, 0x40 ;  /* 0x0000004000087882 */ /* 0x000fca0000000000 */
[----:B------:R-:W-:Y:S01]  /*3b60*/  UVIRTCOUNT.DEALLOC.SMPOOL 0x80 ;  /* 0x000000800000784c */ /* 0x000fe20000000000 */
[----:B------:R-:W-:Y:S02]  /*3b70*/  UISETP.NE.AND UP0, UPT, UR5, URZ, UPT ;  /* 0x000000ff0500728c */ /* 0x000fe4000bf05270 */
[----:B-1----:R-:W-:-:S09]  /*3b80*/  ULEA UR6, UR6, UR8, 0x18 ;  /* 0x0000000806067291 */ /* 0x002fd2000f8ec0ff */
[----:B------:R1:W-:Y:S01]  /*3b90*/  @P0 STS.U8 [UR6+0x1c], R0 ;  /* 0x00001c00ff000988 */ /* 0x0003e20008000006 */
[----:B------:R-:W-:Y:S05]  /*3ba0*/  BRA.U UP0, `(.L_x_75) ;  /* 0x0000000100a07547 */ /* 0x000fea000b800000 */
[----:B------:R-:W-:Y:S01]  /*3bb0*/  UIADD3 UR5, UPT, UPT, UR7, 0xd0, URZ ;  /* 0x000000d007057890 */ /* 0x000fe2000fffe0ff */
[----:B------:R-:W-:-:S03]  /*3bc0*/  SHF.L.U32 R3, R9, 0x1f, RZ ;  /* 0x0000001f09037819 */ /* 0x000fc600000006ff */
[----:B------:R-:W-:-:S09]  /*3bd0*/  ULEA UR8, UR19, UR5, 0x3 ;  /* 0x0000000513087291 */ /* 0x000fd2000f8e18ff */
[----:B------:R-:W2:Y:S02]  /*3be0*/  SYNCS.PHASECHK.TRANS64.TRYWAIT P0, [UR8], R3 ;  /* 0x00000003ff0075a7 */ /* 0x000ea40008001108 */
[----:B--2---:R-:W-:Y:S05]  /*3bf0*/  @!P0 BRA `(.L_x_76) ;  /* 0x0000006400188947 */ /* 0x004fea0003800000 */
.L_x_166:
[----:B----4-:R-:W-:-:S04]  /*3c00*/  UIADD3 UR9, UPT, UPT, UR19, 0x1, URZ ;  /* 0x0000000113097890 */ /* 0x010fc8000fffe0ff */
        /* <DEDUP_REMOVED lines=8> */
.L_x_168:
        /* <DEDUP_REMOVED lines=9> */
.L_x_170:
[----:B------:R-:W-:-:S04]  /*3d20*/  UIADD3 UR9, UPT, UPT, UR9, 0x1, URZ ;  /* 0x0000000109097890 */ /* 0x000fc8000fffe0ff */
[----:B------:R-:W-:-:S04]  /*3d30*/  UISETP.NE.AND UP1, UPT, UR9, 0x4, UPT ;  /* 0x000000040900788c */ /* 0x000fc8000bf25270 */
[----:B------:R-:W-:Y:S02]  /*3d40*/  USEL UR8, URZ, 0x1, UP1 ;  /* 0x00000001ff087887 */ /* 0x000fe40008800000 */
[----:B------:R-:W-:-:S04]  /*3d50*/  USEL UR9, UR9, URZ, UP1 ;  /* 0x000000ff09097287 */ /* 0x000fc80008800000 */
[----:B------:R-:W-:Y:S01]  /*3d60*/  ULEA UR9, UR9, UR5, 0x3 ;  /* 0x0000000509097291 */ /* 0x000fe2000f8e18ff */
[----:B-1----:R-:W-:-:S04]  /*3d70*/  LOP3.LUT R3, R2, UR8, RZ, 0x3c, !PT ;  /* 0x0000000802037c12 */ /* 0x002fc8000f8e3cff */
[----:B------:R-:W-:Y:S01]  /*3d80*/  SHF.L.U32 R3, R3, 0x1f, RZ ;  /* 0x0000001f03037819 */ /* 0x000fe200000006ff */
[----:B------:R-:W-:-:S04]  /*3d90*/  IMAD.U32 R0, RZ, RZ, UR9 ;  /* 0x00000009ff007e24 */ /* 0x000fc8000f8e00ff */
[----:B------:R1:W2:Y:S03]  /*3da0*/  SYNCS.PHASECHK.TRANS64.TRYWAIT P0, [R0+URZ], R3 ;  /* 0x00000003000075a7 */ /* 0x0002a600080011ff */
[----:B--2---:R-:W-:Y:S05]  /*3db0*/  @!P0 NANOSLEEP.SYNCS 0x989680 ;  /* 0x009896800000895d */ /* 0x004fea0003900000 */
[----:B------:R-:W2:Y:S02]  /*3dc0*/  @!P0 SYNCS.PHASECHK.TRANS64 P0, [R0+URZ], R3 ;  /* 0x00000003000085a7 */ /* 0x000ea400080010ff */
[----:B--2---:R-:W-:Y:S05]  /*3dd0*/  @P0 BRA `(.L_x_79) ;  /* 0x0000000000200947 */ /* 0x004fea0003800000 */
.L_x_80:
[----:B--2---:R2:W4:Y:S02]  /*3de0*/  SYNCS.PHASECHK.TRANS64.TRYWAIT P0, [R0+URZ], R3 ;  /* 0x00000003000075a7 */ /* 0x00452400080011ff */
[----:B----4-:R-:W-:Y:S05]  /*3df0*/  @!P0 NANOSLEEP.SYNCS 0x989680 ;  /* 0x009896800000895d */ /* 0x010fea0003900000 */
[----:B------:R-:W4:Y:S02]  /*3e00*/  @!P0 SYNCS.PHASECHK.TRANS64 P0, [R0+URZ], R3 ;  /* 0x00000003000085a7 */ /* 0x000f2400080010ff */
[----:B----4-:R-:W-:Y:S05]  /*3e10*/  @!P0 BRA `(.L_x_80) ;  /* 0xfffffffc00f08947 */ /* 0x010fea000383ffff */
[----:B------:R-:W-:Y:S05]  /*3e20*/  BRA `(.L_x_79) ;  /* 0x00000000000c7947 */ /* 0x000fea0003800000 */
.L_x_75:
[----:B------:R-:W-:-:S04]  /*3e30*/  UIADD3 UR5, UPT, UPT, UR7, 0x110, URZ ;  /* 0x0000011007057890 */ /* 0x000fc8000fffe0ff */
[----:B------:R-:W-:-:S09]  /*3e40*/  UPRMT UR5, UR4, 0x654, UR5 ;  /* 0x0000065404057896 */ /* 0x000fd20008000005 */
[----:B------:R-:W-:Y:S03]  /*3e50*/  SYNCS.ARRIVE.TRANS64.RED.A1T0 RZ, [UR5], RZ ;  /* 0x000000ffffff79a7 */ /* 0x000fe60008100405 */
.L_x_79:
[----:B-12---:R-:W-:Y:S01]  /*3e60*/  SHF.L.U32 R3, RZ, 0x1f, RZ ;  /* 0x0000001fff037819 */ /* 0x006fe200000006ff */
[----:B------:R-:W-:Y:S01]  /*3e70*/  UIADD3 UR5, UPT, UPT, UR7, 0x110, URZ ;  /* 0x0000011007057890 */ /* 0x000fe2000fffe0ff */
[----:B------:R-:W-:Y:S02]  /*3e80*/  PLOP3.LUT P0, PT, PT, PT, UP0, 0x80, 0x8 ;  /* 0x000000000008781c */ /* 0x000fe40003f0f008 */
[----:B------:R-:W1:Y:S02]  /*3e90*/  SYNCS.PHASECHK.TRANS64.TRYWAIT P1, [UR7+0x110], R3 ;  /* 0x00011003ff0075a7 */ /* 0x000e640008021107 */
[----:B-1----:R-:W-:Y:S09]  /*3ea0*/  @!P1 BRA `(.L_x_81) ;  /* 0x0000006000b49947 */ /* 0x002ff20003800000 */
.L_x_172:
[----:B------:R-:W-:Y:S01]  /*3eb0*/  @!UP0 UPRMT UR5, UR4, 0x654, UR5 ;  /* 0x0000065404058896 */ /* 0x000fe20008000005 */
[----:B------:R-:W-:Y:S02]  /*3ec0*/  UMOV UR8, 0xffff ;  /* 0x0000ffff00087882 */ /* 0x000fe40000000000 */
[----:B------:R-:W-:-:S06]  /*3ed0*/  UMOV UR4, 0x1 ;  /* 0x0000000100047882 */ /* 0x000fcc0000000000 */
[----:B------:R-:W-:Y:S01]  /*3ee0*/  @!P0 SYNCS.ARRIVE.TRANS64.RED.A1T0 RZ, [UR5], RZ ;  /* 0x000000ffffff89a7 */ /* 0x000fe20008100405 */
[----:B------:R-:W-:Y:S01]  /*3ef0*/  NOP ;  /* 0x0000000000007918 */ /* 0x000fe20000000000 */
[----:B-1----:R-:W1:Y:S01]  /*3f00*/  LDS R0, [UR6+0x14] ;  /* 0x00001406ff007984 */ /* 0x002e620008000800 */
[----:B------:R-:W-:-:S04]  /*3f10*/  ULOP3.LUT UR5, UR21, 0xffff, URZ, 0xc0, !UPT ;  /* 0x0000ffff15057892 */ /* 0x000fc8000f8ec0ff */
[----:B------:R-:W-:-:S04]  /*3f20*/  USHF.R.U32.HI UR5, URZ, 0x5, UR5 ;  /* 0x00000005ff057899 */ /* 0x000fc80008011605 */
[----:B------:R-:W-:Y:S02]  /*3f30*/  USHF.L.U32 UR8, UR8, UR5, URZ ;  /* 0x0000000508087299 */ /* 0x000fe400080006ff */
[----:B------:R-:W-:-:S04]  /*3f40*/  USHF.L.U32 UR4, UR4, UR5, URZ ;  /* 0x0000000504047299 */ /* 0x000fc800080006ff */
[----:B-1----:R-:W-:-:S04]  /*3f50*/  LOP3.LUT R0, R0, UR8, RZ, 0xc0, !PT ;  /* 0x0000000800007c12 */ /* 0x002fc8000f8ec0ff */
[----:B------:R-:W-:-:S13]  /*3f60*/  ISETP.NE.AND P0, PT, R0, UR8, PT ;  /* 0x0000000800007c0c */ /* 0x000fda000bf05270 */
[----:B------:R-:W-:Y:S05]  /*3f70*/  @P0 BRA `(.L_x_82) ;  /* 0x0000000000580947 */ /* 0x000fea0003800000 */
[----:B------:R-:W1:Y:S02]  /*3f80*/  LDS R0, [UR6+0x18] ;  /* 0x00001806ff007984 */ /* 0x000e640008000800 */
[----:B-1----:R-:W-:-:S04]  /*3f90*/  LOP3.LUT R0, R0, UR4, RZ, 0xc0, !PT ;  /* 0x0000000400007c12 */ /* 0x002fc8000f8ec0ff */
[----:B------:R-:W-:-:S13]  /*3fa0*/  ISETP.NE.AND P0, PT, R0, UR4, PT ;  /* 0x0000000400007c0c */ /* 0x000fda000bf05270 */
[----:B------:R-:W-:Y:S05]  /*3fb0*/  @P0 BRA `(.L_x_83) ;  /* 0x00000000003c0947 */ /* 0x000fea0003800000 */
[----:B------:R-:W1:Y:S01]  /*3fc0*/  S2R R2, SR_LANEID ;  /* 0x0000000000027919 */ /* 0x000e620000000000 */
[----:B------:R-:W-:Y:S01]  /*3fd0*/  ULOP3.LUT UR8, URZ, UR8, URZ, 0x33, !UPT ;  /* 0x00000008ff087292 */ /* 0x000fe2000f8e33ff */
[----:B------:R-:W-:Y:S01]  /*3fe0*/  LOP3.LUT R4, RZ, UR4, RZ, 0x33, !PT ;  /* 0x00000004ff047c12 */ /* 0x000fe2000f8e33ff */
[----:B------:R-:W-:Y:S02]  /*3ff0*/  VOTEU.ANY UR7, UPT, PT ;  /* 0x0000000000077886 */ /* 0x000fe400038e0100 */
[----:B------:R-:W-:Y:S01]  /*4000*/  UFLO.U32 UR7, UR7 ;  /* 0x00000007000772bd */ /* 0x000fe200080e0000 */
[----:B------:R-:W2:Y:S01]  /*4010*/  REDUX UR4, R4 ;  /* 0x00000000040473c4 */ /* 0x000ea20000000000 */
[----:B------:R-:W-:-:S06]  /*4020*/  IMAD.U32 R0, RZ, RZ, UR8 ;  /* 0x00000008ff007e24 */ /* 0x000fcc000f8e00ff */
[----:B------:R1:W-:Y:S01]  /*4030*/  UTCATOMSWS.AND URZ, UR8 ;  /* 0x0000000800ff79e3 */ /* 0x0003e20008000000 */
[----:B------:R-:W3:Y:S01]  /*4040*/  REDUX UR5, R0 ;  /* 0x00000000000573c4 */ /* 0x000ee20000000000 */
[----:B-1----:R-:W-:Y:S01]  /*4050*/  ISETP.EQ.U32.AND P0, PT, R2, UR7, PT ;  /* 0x0000000702007c0c */ /* 0x002fe2000bf02070 */
[----:B--2---:R-:W-:Y:S01]  /*4060*/  IMAD.U32 R2, RZ, RZ, UR4 ;  /* 0x00000004ff027e24 */ /* 0x004fe2000f8e00ff */
[----:B---3--:R-:W-:-:S11]  /*4070*/  MOV R3, UR5 ;  /* 0x0000000500037c02 */ /* 0x008fd60008000f00 */
[----:B------:R1:W-:Y:S04]  /*4080*/  @P0 ATOMS.AND RZ, [UR6+0x14], R3 ;  /* 0x00001403ffff098c */ /* 0x0003e8000a800006 */
[----:B------:R1:W-:Y:S01]  /*4090*/  @P0 ATOMS.AND RZ, [UR6+0x18], R2 ;  /* 0x00001802ffff098c */ /* 0x0003e2000a800006 */
[----:B------:R-:W-:Y:S05]  /*40a0*/  BRA `(.L_x_84) ;  /* 0x0000000000147947 */ /* 0x000fea0003800000 */
.L_x_83:
[----:B------:R-:W-:Y:S02]  /*40b0*/  MOV R2, 0x40d0 ;  /* 0x000040d000027802 */ /* 0x000fe40000000f00 */
[----:B---345:R-:W-:Y:S05]  /*40c0*/  CALL.REL.NOINC `($__internal_0_$__cuda_sm10x_tcgen05_guardrail_trap_col_being_dealloced_not_returned_by_alloc) ;  /* 0x0000006400907944 */ /* 0x038fea0003c00000 */
[----:B------:R-:W-:Y:S05]  /*40d0*/  BRA `(.L_x_84) ;  /* 0x0000000000087947 */ /* 0x000fea0003800000 */
.L_x_82:
[----:B------:R-:W-:Y:S02]  /*40e0*/  MOV R2, 0x4100 ;  /* 0x0000410000027802 */ /* 0x000fe40000000f00 */
[----:B---345:R-:W-:Y:S05]  /*40f0*/  CALL.REL.NOINC `($__internal_2_$__cuda_sm10x_tcgen05_guardrail_trap_unallocated_columns_being_dealloced) ;  /* 0x00000064009c7944 */ /* 0x038fea0003c00000 */
.L_x_84:
[----:B------:R-:W-:Y:S01]  /*4100*/  NOP ;  /* 0x0000000000007918 */ /* 0x000fe20000000000 */
[----:B----4-:R-:W-:Y:S05]  /*4110*/  EXIT ;  /* 0x000000000000794d */ /* 0x010fea0003800000 */
.L_x_55:
[----:B------:R-:W-:-:S09]  /*4120*/  UISETP.NE.OR UP5, UPT, UR10, 0x3, !UP5 ;  /* 0x000000030a00788c */ /* 0x000fd2000efa5670 */
[----:B------:R-:W-:Y:S05]  /*4130*/  BRA.U UP5, `(.L_x_85) ;  /* 0x0000001105787547 */ /* 0x000fea000b800000 */
[----:B------:R-:W1:Y:S01]  /*4140*/  LDC R0, c[0x0][0xb30] ;  /* 0x0002cc00ff007b82 */ /* 0x000e620000000800 */
[----:B------:R-:W2:Y:S01]  /*4150*/  LDCU.64 UR8, c[0x0][0x888] ;  /* 0x00011100ff0877ac */ /* 0x000ea20008000a00 */
[----:B------:R-:W-:Y:S02]  /*4160*/  HFMA2 R29, -RZ, RZ, 0, 0 ;  /* 0x00000000ff1d7431 */ /* 0x000fe400000001ff */
[----:B------:R-:W-:Y:S01]  /*4170*/  IMAD.MOV.U32 R31, RZ, RZ, 0x1 ;  /* 0x00000001ff1f7424 */ /* 0x000fe200078e00ff */
[----:B------:R-:W-:Y:S01]  /*4180*/  MOV R23, 0x1000 ;  /* 0x0000100000177802 */ /* 0x000fe20000000f00 */
[----:B------:R-:W3:Y:S01]  /*4190*/  LDCU.64 UR4, c[0x0][0x890] ;  /* 0x00011200ff0477ac */ /* 0x000ee20008000a00 */
[----:B------:R-:W-:Y:S01]  /*41a0*/  IMAD.MOV.U32 R30, RZ, RZ, RZ ;  /* 0x000000ffff1e7224 */ /* 0x000fe200078e00ff */
[----:B------:R-:W4:Y:S01]  /*41b0*/  LDC R19, c[0x0][0x370] ;  /* 0x0000dc00ff137b82 */ /* 0x000f220000000800 */
[----:B------:R-:W-:Y:S01]  /*41c0*/  UMOV UR7, 0x400 ;  /* 0x0000040000077882 */ /* 0x000fe20000000000 */
[----:B------:R-:W-:-:S02]  /*41d0*/  UPLOP3.LUT UP1, UPT, UPT, UPT, UPT, 0x40, 0x4 ;  /* 0x000000000004789c */ /* 0x000fc40003f2e870 */
[----:B------:R-:W-:-:S04]  /*41e0*/  ULEA UR7, UR37, UR7, 0x18 ;  /* 0x0000000725077291 */ /* 0x000fc8000f8ec0ff */
[----:B------:R-:W4:Y:S01]  /*41f0*/  LDC R2, c[0x0][0xb0c] ;  /* 0x0002c300ff027b82 */ /* 0x000f220000000800 */
[----:B------:R-:W-:Y:S02]  /*4200*/  UIADD3 UR13, UPT, UPT, UR7, 0x58, URZ ;  /* 0x00000058070d7890 */ /* 0x000fe4000fffe0ff */
[----:B--2---:R-:W-:Y:S02]  /*4210*/  UISETP.NE.U32.AND UP3, UPT, UR8, URZ, UPT ;  /* 0x000000ff0800728c */ /* 0x004fe4000bf65070 */
[----:B------:R-:W-:Y:S02]  /*4220*/  UIADD3 UR41, UPT, UPT, UR7, 0x40, URZ ;  /* 0x0000004007297890 */ /* 0x000fe4000fffe0ff */
[----:B---3--:R-:W-:Y:S01]  /*4230*/  UISETP.NE.U32.AND UP4, UPT, UR4, URZ, UPT ;  /* 0x000000ff0400728c */ /* 0x008fe2000bf85070 */
[----:B------:R-:W2:Y:S01]  /*4240*/  LDC R18, c[0x0][0xb20] ;  /* 0x0002c800ff127b82 */ /* 0x000ea20000000800 */
[----:B-1----:R-:W-:Y:S01]  /*4250*/  ISETP.NE.AND P1, PT, R0, 0x1, PT ;  /* 0x000000010000780c */ /* 0x002fe20003f25270 */
[----:B------:R-:W-:-:S02]  /*4260*/  UISETP.NE.AND.EX UP3, UPT, UR9, URZ, UPT, UP3 ;  /* 0x000000ff0900728c */ /* 0x000fc4000bf65330 */
[----:B------:R-:W-:Y:S02]  /*4270*/  UIADD3 UR33, UPT, UPT, UR7, 0x48, URZ ;  /* 0x0000004807217890 */ /* 0x000fe4000fffe0ff */
[----:B------:R-:W-:Y:S02]  /*4280*/  UIADD3 UR25, UPT, UPT, UR7, 0x50, URZ ;  /* 0x0000005007197890 */ /* 0x000fe4000fffe0ff */
[----:B------:R-:W1:Y:S01]  /*4290*/  LDC.64 R32, c[0x0][0x348] ;  /* 0x0000d200ff207b82 */ /* 0x000e620000000a00 */
[----:B------:R-:W-:Y:S02]  /*42a0*/  UPRMT UR13, UR37, 0x654, UR13 ;  /* 0x00000654250d7896 */ /* 0x000fe4000800000d */
[----:B------:R-:W-:-:S05]  /*42b0*/  UISETP.NE.AND.EX UP4, UPT, UR5, URZ, UPT, UP4 ;  /* 0x000000ff0500728c */ /* 0x000fca000bf85340 */
[----:B------:R-:W3:Y:S08]  /*42c0*/  LDC.64 R16, c[0x0][0xb10] ;  /* 0x0002c400ff107b82 */ /* 0x000ef00000000a00 */
[----:B------:R-:W1:Y:S08]  /*42d0*/  LDC.64 R6, c[0x0][0xb18] ;  /* 0x0002c600ff067b82 */ /* 0x000e700000000a00 */
[----:B------:R-:W1:Y:S08]  /*42e0*/  LDC.64 R4, c[0x0][0xb28] ;  /* 0x0002ca00ff047b82 */ /* 0x000e700000000a00 */
[----:B--2-4-:R-:W1:Y:S02]  /*42f0*/  LDC R22, c[0x0][0x374] ;  /* 0x0000dd00ff167b82 */ /* 0x014e640000000800 */
.L_x_96:
[C---:B------:R-:W-:Y:S02]  /*4300*/  LEA R0, R30.reuse, UR7, 0x3 ;  /* 0x000000071e007c11 */ /* 0x040fe4000f8e18ff */
[----:B------:R-:W-:Y:S02]  /*4310*/  SHF.L.U32 R3, R29, 0x1f, RZ ;  /* 0x0000001f1d037819 */ /* 0x000fe400000006ff */
[----:B------:R-:W-:Y:S02]  /*4320*/  LEA R24, R30, UR7, 0x4 ;  /* 0x000000071e187c11 */ /* 0x000fe4000f8e20ff */
[----:B--2---:R-:W2:Y:S02]  /*4330*/  SYNCS.PHASECHK.TRANS64.TRYWAIT P0, [R0+URZ+0x90], R3 ;  /* 0x00009003000075a7 */ /* 0x004ea400080011ff */
[----:B--2---:R-:W-:Y:S05]  /*4340*/  @!P0 BRA `(.L_x_86) ;  /* 0x0000005c00a48947 */ /* 0x004fea0003800000 */
.L_x_173:
[----:B------:R-:W-:Y:S01]  /*4350*/  ISETP.GE.AND P0, PT, R40, 0x1, PT ;  /* 0x000000012800780c */ /* 0x000fe20003f06270 */
[----:B------:R-:W4:Y:S01]  /*4360*/  LDS.128 R24, [R24+0x120] ;  /* 0x0001200018187984 */ /* 0x000f220000000c00 */
[----:B--2---:R-:W-:Y:S01]  /*4370*/  VIADD R0, R0, 0xa0 ;  /* 0x000000a000007836 */ /* 0x004fe20000000000 */
[----:B------:R-:W-:Y:S01]  /*4380*/  @!PT LDS RZ, [RZ] ;  /* 0x00000000fffff984 */ /* 0x000fe20000000800 */
[----:B------:R-:W-:Y:S01]  /*4390*/  @!PT LDS RZ, [RZ] ;  /* 0x00000000fffff984 */ /* 0x000fe20000000800 */
[----:B------:R-:W-:Y:S01]  /*43a0*/  @!PT LDS RZ, [RZ] ;  /* 0x00000000fffff984 */ /* 0x000fe20000000800 */
[----:B------:R-:W-:Y:S01]  /*43b0*/  @!PT LDS RZ, [RZ] ;  /* 0x00000000fffff984 */ /* 0x000fe20000000800 */
[----:B------:R2:W-:Y:S06]  /*43c0*/  MEMBAR.ALL.CTA ;  /* 0x0000000000007992 */ /* 0x0005ec0000008000 */
[----:B--2---:R-:W2:Y:S01]  /*43d0*/  FENCE.VIEW.ASYNC.S ;  /* 0x00000000000073c6 */ /* 0x004ea20000000000 */
[----:B------:R-:W-:Y:S04]  /*43e0*/  PRMT R0, RZ, 0x654, R0 ;  /* 0x00000654ff007816 */ /* 0x000fe80000000000 */
[----:B--2---:R2:W-:Y:S01]  /*43f0*/  SYNCS.ARRIVE.TRANS64.RED.A1T0 RZ, [R0+URZ], RZ ;  /* 0x000000ff00ff79a7 */ /* 0x0045e200081004ff */
[----:B----4-:R-:W-:Y:S11]  /*4400*/  LOP3.LUT P3, RZ, R26, 0x1, RZ, 0xc0, !PT ;  /* 0x000000011aff7812 */ /* 0x010ff6000786c0ff */
[----:B------:R-:W-:Y:S02]  /*4410*/  @!UPT UIADD3 URZ, UPT, UPT, URZ, URZ, URZ ;  /* 0x000000fffffff290 */ /* 0x000fe4000fffe0ff */
[----:B------:R-:W-:Y:S02]  /*4420*/  @P3 MOV R13, R24 ;  /* 0x00000018000d3202 */ /* 0x000fe40000000f00 */
[----:B------:R-:W-:Y:S01]  /*4430*/  @P3 LOP3.LUT R8, R25, 0xffff, RZ, 0xc0, !PT ;  /* 0x0000ffff19083812 */ /* 0x000fe200078ec0ff */
[----:B--2---:R-:W-:Y:S06]  /*4440*/  @!P0 BRA `(.L_x_87) ;  /* 0x0000000000a48947 */ /* 0x004fec0003800000 */
[----:B-1----:R-:W-:Y:S01]  /*4450*/  IMAD.HI.U32 R35, R22, R7, RZ ;  /* 0x0000000716237227 */ /* 0x002fe200078e00ff */
[----:B------:R-:W-:Y:S02]  /*4460*/  ISETP.NE.AND P0, PT, R6, 0x1, PT ;  /* 0x000000010600780c */ /* 0x000fe40003f05270 */
[----:B------:R-:W-:Y:S01]  /*4470*/  ISETP.NE.AND P2, PT, R40, 0x1, PT ;  /* 0x000000012800780c */ /* 0x000fe20003f45270 */
[----:B---3--:R-:W-:Y:S01]  /*4480*/  IMAD.HI.U32 R34, R19, R16, RZ ;  /* 0x0000001013227227 */ /* 0x008fe200078e00ff */
[----:B------:R-:W-:Y:S02]  /*4490*/  SHF.R.U32.HI R35, RZ, R18, R35 ;  /* 0x00000012ff237219 */ /* 0x000fe40000011623 */
[----:B------:R-:W-:Y:S01]  /*44a0*/  ISETP.NE.AND P4, PT, R2, 0x1, PT ;  /* 0x000000010200780c */ /* 0x000fe20003f85270 */
[----:B------:R-:W-:Y:S01]  /*44b0*/  IMAD.HI.U32 R36, R13, R16, RZ ;  /* 0x000000100d247227 */ /* 0x000fe200078e00ff */
[----:B------:R-:W-:Y:S02]  /*44c0*/  SHF.R.U32.HI R34, RZ, R17, R34 ;  /* 0x00000011ff227219 */ /* 0x000fe40000011622 */
[----:B------:R-:W-:Y:S01]  /*44d0*/  SEL R3, R22, R35, !P0 ;  /* 0x0000002316037207 */ /* 0x000fe20004000000 */
[C---:B------:R-:W-:Y:S01]  /*44e0*/  IMAD.HI.U32 R35, R8.reuse, R7, RZ ;  /* 0x0000000708237227 */ /* 0x040fe200078e00ff */
[----:B------:R-:W-:Y:S02]  /*44f0*/  SEL R11, R19, R34, !P4 ;  /* 0x00000022130b7207 */ /* 0x000fe40006000000 */
[----:B------:R-:W-:Y:S01]  /*4500*/  SHF.R.U32.HI R36, RZ, R17, R36 ;  /* 0x00000011ff247219 */ /* 0x000fe20000011624 */
[----:B------:R-:W-:Y:S01]  /*4510*/  IMAD.HI.U32 R38, R3, R4, RZ ;  /* 0x0000000403267227 */ /* 0x000fe200078e00ff */
[----:B------:R-:W-:Y:S03]  /*4520*/  SHF.R.U32.HI R35, RZ, R18, R35 ;  /* 0x00000012ff237219 */ /* 0x000fe60000011623 */
[----:B------:R-:W-:Y:S01]  /*4530*/  IMAD.HI.U32 R34, R11, R4, RZ ;  /* 0x000000040b227227 */ /* 0x000fe200078e00ff */
[----:B------:R-:W-:Y:S02]  /*4540*/  @P2 SHF.R.U32.HI R3, RZ, R5, R38 ;  /* 0x00000005ff032219 */ /* 0x000fe40000011626 */
[----:B------:R-:W-:Y:S02]  /*4550*/  SEL R9, R8, R35, !P0 ;  /* 0x0000002308097207 */ /* 0x000fe40004000000 */
[----:B------:R-:W-:Y:S01]  /*4560*/  @P2 SHF.R.U32.HI R11, RZ, R5, R34 ;  /* 0x00000005ff0b2219 */ /* 0x000fe20000011622 */
[C---:B------:R-:W-:Y:S01]  /*4570*/  IMAD R10, R40.reuse, R3, RZ ;  /* 0x00000003280a7224 */ /* 0x040fe200078e02ff */
[----:B------:R-:W-:Y:S01]  /*4580*/  SEL R3, R13, R36, !P4 ;  /* 0x000000240d037207 */ /* 0x000fe20006000000 */
[C---:B------:R-:W-:Y:S03]  /*4590*/  IMAD.HI.U32 R14, R9.reuse, R4, RZ ;  /* 0x00000004090e7227 */ /* 0x040fe600078e00ff */
[----:B------:R-:W-:Y:S01]  /*45a0*/  ISETP.GE.AND P0, PT, R9, R10, PT ;  /* 0x0000000a0900720c */ /* 0x000fe20003f06270 */
[C---:B------:R-:W-:Y:S01]  /*45b0*/  IMAD R12, R40.reuse, R11, RZ ;  /* 0x0000000b280c7224 */ /* 0x040fe200078e02ff */
[-C--:B------:R-:W-:Y:S04]  /*45c0*/  SHF.R.U32.HI R14, RZ, R5.reuse, R14 ;  /* 0x00000005ff0e7219 */ /* 0x080fe8000001160e */
[----:B------:R-:W-:Y:S02]  /*45d0*/  ISETP.GE.OR P0, PT, R3, R12, P0 ;  /* 0x0000000c0300720c */ /* 0x000fe40000706670 */
[----:B------:R-:W-:Y:S05]  /*45e0*/  SEL R15, R9, R14, !P2 ;  /* 0x0000000e090f7207 */ /* 0x000fea0005000000 */
[----:B------:R-:W-:Y:S04]  /*45f0*/  IMAD.MOV R14, RZ, RZ, -R15 ;  /* 0x000000ffff0e7224 */ /* 0x000fe800078e0a0f */
[----:B------:R-:W-:Y:S02]  /*4600*/  IMAD R14, R40, R14, R9 ;  /* 0x0000000e280e7224 */ /* 0x000fe400078e0209 */
[C---:B------:R-:W-:Y:S05]  /*4610*/  @!P0 IMAD.HI.U32 R10, R3.reuse, R4, RZ ;  /* 0x00000004030a8227 */ /* 0x040fea00078e00ff */
[----:B------:R-:W-:Y:S04]  /*4620*/  @!P0 SHF.R.U32.HI R10, RZ, R5, R10 ;  /* 0x00000005ff0a8219 */ /* 0x000fe8000001160a */
[----:B------:R-:W-:Y:S01]  /*4630*/  @!P0 SEL R0, R3, R10, !P2 ;  /* 0x0000000a03008207 */ /* 0x000fe20005000000 */
[----:B------:R-:W-:Y:S03]  /*4640*/  IMAD.MOV R10, RZ, RZ, -R3 ;  /* 0x000000ffff0a7224 */ /* 0x000fe600078e0a03 */
[----:B------:R-:W-:Y:S01]  /*4650*/  @!P0 IADD3 R15, PT, PT, R15, -R0, RZ ;  /* 0x800000000f0f8210 */ /* 0x000fe20007ffe0ff */
[----:B------:R-:W-:Y:S01]  /*4660*/  @!P0 IMAD R0, R11, R14, R0 ;  /* 0x0000000e0b008224 */ /* 0x000fe200078e0200 */
[----:B------:R-:W-:Y:S01]  /*4670*/  IADD3 R11, PT, PT, -R9, RZ, RZ ;  /* 0x000000ff090b7210 */ /* 0x000fe20007ffe1ff */
[----:B------:R-:W-:Y:S02]  /*4680*/  IMAD R13, R2, R10, R13 ;  /* 0x0000000a020d7224 */ /* 0x000fe400078e020d */
[----:B------:R-:W-:Y:S02]  /*4690*/  @!P0 IMAD R9, R15, R40, R3 ;  /* 0x000000280f098224 */ /* 0x000fe400078e0203 */
[----:B------:R-:W-:Y:S02]  /*46a0*/  @!P0 IMAD.MOV.U32 R3, RZ, RZ, R0 ;  /* 0x000000ffff038224 */ /* 0x000fe400078e0000 */
[----:B------:R-:W-:Y:S02]  /*46b0*/  IMAD R8, R6, R11, R8 ;  /* 0x0000000b06087224 */ /* 0x000fe400078e0208 */
[----:B------:R-:W-:Y:S02]  /*46c0*/  IMAD R13, R3, R2, R13 ;  /* 0x00000002030d7224 */ /* 0x000fe400078e020d */
[----:B------:R-:W-:Y:S02]  /*46d0*/  IMAD R8, R9, R6, R8 ;  /* 0x0000000609087224 */ /* 0x000fe400078e0208 */
.L_x_87:
[----:B------:R-:W-:Y:S05]  /*46e0*/  BRA.U UP1, `(.L_x_88) ;  /* 0x0000000101107547 */ /* 0x000fea000b800000 */
[----:B------:R-:W-:Y:S04]  /*46f0*/  MOV R0, UR6 ;  /* 0x0000000600007c02 */ /* 0x000fe80008000f00 */
[----:B------:R-:W-:Y:S04]  /*4700*/  SHF.L.U32 R3, R0, 0x1f, RZ ;  /* 0x0000001f00037819 */ /* 0x000fe800000006ff */
[----:B------:R-:W2:Y:S02]  /*4710*/  SYNCS.PHASECHK.TRANS64.TRYWAIT P0, [UR7+0x88], R3 ;  /* 0x00008803ff0075a7 */ /* 0x000ea40008001107 */
[----:B--2---:R-:W-:Y:S05]  /*4720*/  @!P0 BRA `(.L_x_89) ;  /* 0x0000005800c08947 */ /* 0x004fea0003800000 */
.L_x_88:
[----:B------:R-:W-:Y:S02]  /*4730*/  R2UR UR42, R20 ;  /* 0x00000000142a72ca */ /* 0x000fe400000e0000 */
[----:B------:R-:W-:Y:S02]  /*4740*/  R2UR UR43, R21 ;  /* 0x00000000152b72ca */ /* 0x000fe400000e0000 */
[----:B------:R-:W-:Y:S02]  /*4750*/  ISETP.NE.U32.AND P2, PT, RZ, UR4, PT ;  /* 0x00000004ff007c0c */ /* 0x000fe4000bf45070 */
[----:B------:R-:W-:Y:S02]  /*4760*/  SHF.L.U32 R12, R31, 0x1f, RZ ;  /* 0x0000001f1f0c7819 */ /* 0x000fe400000006ff */
[----:B------:R-:W-:Y:S05]  /*4770*/  ISETP.NE.AND.EX P2, PT, RZ, UR5, PT, P2 ;  /* 0x00000005ff007c0c */ /* 0x000fea000bf45320 */
[----:B------:R-:W-:Y:S02]  /*4780*/  USHF.L.U32 UR42, UR42, 0x8, URZ ;  /* 0x000000082a2a7899 */ /* 0x000fe400080006ff */
[----:B------:R-:W-:Y:S01]  /*4790*/  USHF.L.U32 UR43, UR43, 0x6, URZ ;  /* 0x000000062b2b7899 */ /* 0x000fe200080006ff */
[----:B------:R-:W-:Y:S11]  /*47a0*/  BRA.U !UP4, `(.L_x_90) ;  /* 0x000000010c347547 */ /* 0x000ff6000b800000 */
[----:B------:R-:W-:Y:S01]  /*47b0*/  UPLOP3.LUT UP0, UPT, UPT, UPT, UP3, 0x80, 0x8 ;  /* 0x000000000008789c */ /* 0x000fe20003f0f030 */
[----:B--2---:R-:W-:Y:S02]  /*47c0*/  HFMA2 R0, -RZ, RZ, 0, 5.9604644775390625e-08 ;  /* 0x00000001ff007431 */ /* 0x004fe400000001ff */
[----:B------:R-:W-:Y:S03]  /*47d0*/  IMAD.MOV.U32 R91, RZ, RZ, 0x1 ;  /* 0x00000001ff5b7424 */ /* 0x000fe600078e00ff */
[----:B------:R-:W-:Y:S05]  /*47e0*/  PLOP3.LUT P0, PT, PT, PT, UP0, 0x80, 0x8 ;  /* 0x000000000008781c */ /* 0x000fea0003f0f008 */
[----:B------:R-:W2:Y:S01]  /*47f0*/  @UP0 LDCU.64 UR10, c[0x0][0x888] ;  /* 0x00011100ff0a07ac */ /* 0x000ea20008000a00 */
[----:B------:R-:W-:Y:S07]  /*4800*/  @UP0 UIMAD UR8, UR36, UR4, URZ ;  /* 0x00000004240802a4 */ /* 0x000fee000f8e02ff */
[----:B------:R-:W-:Y:S01]  /*4810*/  @!P0 PRMT R91, R0, 0x7610, R91 ;  /* 0x00007610005b8816 */ /* 0x000fe2000000005b */
[----:B--2---:R-:W-:Y:S03]  /*4820*/  @UP0 UIMAD.WIDE UR10, UR8, 0x4, UR10 ;  /* 0x00000004080a08a5 */ /* 0x004fe6000f8e020a */
[----:B------:R-:W2:Y:S03]  /*4830*/  @!UP0 LDCU UR8, c[0x0][0x880] ;  /* 0x00011000ff0887ac */ /* 0x000ea60008000800 */
[----:B------:R-:W-:Y:S01]  /*4840*/  IMAD.U32 R10, RZ, RZ, UR10 ;  /* 0x0000000aff0a7e24 */ /* 0x000fe2000f8e00ff */
[----:B------:R-:W-:Y:S05]  /*4850*/  MOV R11, UR11 ;  /* 0x0000000b000b7c02 */ /* 0x000fea0008000f00 */
[----:B-----5:R4:W5:Y:S02]  /*4860*/  @P0 LDG.E R50, desc[UR46][R10.64] ;  /* 0x0000002e0a320981 */ /* 0x020964000c1e1900 */
[----:B--2-4-:R-:W-:Y:S07]  /*4870*/  @!P0 IMAD.U32 R50, RZ, RZ, UR8 ;  /* 0x00000008ff328e24 */ /* 0x014fee000f8e00ff */
.L_x_90:
[----:B-----5:R-:W-:Y:S01]  /*4880*/  @!P2 ISETP.EQ.AND P0, PT, R50, RZ, PT ;  /* 0x000000ff3200a20c */ /* 0x020fe20003f02270 */
[----:B------:R-:W-:Y:S01]  /*4890*/  @!UPT UIADD3 URZ, UPT, UPT, URZ, URZ, URZ ;  /* 0x000000fffffff290 */ /* 0x000fe2000fffe0ff */
[----:B------:R-:W-:Y:S11]  /*48a0*/  @!P2 BRA `(.L_x_91) ;  /* 0x000000000014a947 */ /* 0x000ff60003800000 */
[----:B------:R-:W-:Y:S02]  /*48b0*/  LOP3.LUT P2, RZ, R91, 0xff, RZ, 0xc0, !PT ;  /* 0x000000ff5bff7812 */ /* 0x000fe4000784c0ff */
[----:B------:R-:W-:Y:S04]  /*48c0*/  PLOP3.LUT P0, PT, PT, PT, UP0, 0x80, 0x8 ;  /* 0x000000000008781c */ /* 0x000fe80003f0f008 */
[----:B------:R-:W-:Y:S07]  /*48d0*/  PLOP3.LUT P0, PT, P0, PT, PT, 0x8, 0x80 ;  /* 0x000000000080781c */ /* 0x000fee000070e170 */
[----:B------:R-:W-:Y:S11]  /*48e0*/  @P2 ISETP.EQ.AND P0, PT, R50, RZ, PT ;  /* 0x000000ff3200220c */ /* 0x000ff60003f02270 */
[----:B------:R-:W-:Y:S02]  /*48f0*/  @!UPT UIADD3 URZ, UPT, UPT, URZ, URZ, URZ ;  /* 0x000000fffffff290 */ /* 0x000fe4000fffe0ff */
.L_x_91:
[----:B------:R-:W4:Y:S01]  /*4900*/  SYNCS.PHASECHK.TRANS64.TRYWAIT P2, [UR7+0x60], R12 ;  /* 0x0000600cff0075a7 */ /* 0x000f220008041107 */
[----:B------:R-:W-:Y:S04]  /*4910*/  ELECT P4, URZ, PT ;  /* 0x0000000000ff782f */ /* 0x000fe80003880000 */
[----:B------:R-:W-:Y:S11]  /*4920*/  PLOP3.LUT P4, PT, P0, P4, PT, 0xf2, 0x2f ;  /* 0x00000000002f781c */ /* 0x000ff60000789e72 */
[----:B------:R-:W-:Y:S02]  /*4930*/  @!UPT UIADD3 URZ, UPT, UPT, URZ, URZ, URZ ;  /* 0x000000fffffff290 */ /* 0x000fe4000fffe0ff */
[----:B-1----:R-:W-:Y:S05]  /*4940*/  @!P4 IADD3 R9, P0, PT, R32, 0x580, RZ ;  /* 0x000005802009c810 */ /* 0x002fea0007f1e0ff */
[----:B--2---:R-:W-:Y:S01]  /*4950*/  @!P4 IMAD.X R0, RZ, RZ, R33, P0 ;  /* 0x000000ffff00c224 */ /* 0x004fe200000e0621 */
[----:B----4-:R-:W-:Y:S07]  /*4960*/  @!P2 BRA `(.L_x_92) ;  /* 0x000000580048a947 */ /* 0x010fee0003800000 */
.L_x_176:
[----:B------:R-:W-:Y:S01]  /*4970*/  @!P4 R2UR UR9, R9 ;  /* 0x000000000909c2ca */ /* 0x000fe200000e0000 */
[----:B------:R-:W-:Y:S01]  /*4980*/  VOTEU.ALL UP1, P4 ;  /* 0x0000000000ff7886 */ /* 0x000fe20002020000 */
[----:B------:R-:W-:Y:S01]  /*4990*/  @!P4 R2UR UR8, R0 ;  /* 0x000000000008c2ca */ /* 0x000fe200000e0000 */
[----:B------:R-:W-:Y:S01]  /*49a0*/  VOTEU.ALL UP2, P4 ;  /* 0x0000000000ff7886 */ /* 0x000fe20002040000 */
[----:B------:R-:W-:Y:S01]  /*49b0*/  UMOV UR16, 0x0 ;  /* 0x0000000000107882 */ /* 0x000fe20000000000 */
[----:B------:R-:W-:Y:S01]  /*49c0*/  UMOV UR17, 0x10000000 ;  /* 0x1000000000117882 */ /* 0x000fe20000000000 */
[----:B------:R-:W-:Y:S01]  /*49d0*/  @!UP1 UIADD3 UR40, UPT, UPT, UR7, 0x200, URZ ;  /* 0x0000020007289890 */ /* 0x000fe2000fffe0ff */
[----:B------:R-:W-:Y:S01]  /*49e0*/  @!P4 IMAD.MOV.U32 R0, RZ, RZ, 0x1000 ;  /* 0x00001000ff00c424 */ /* 0x000fe200078e00ff */
[----:B------:R-:W-:Y:S01]  /*49f0*/  UMOV UR44, UR36 ;  /* 0x00000024002c7c82 */ /* 0x000fe20008000000 */
[----:B------:R-:W-:Y:S01]  /*4a00*/  @!UP1 UIADD3 UR10, UPT, UPT, UR42, 0x80, URZ ;  /* 0x000000802a0a9890 */ /* 0x000fe2000fffe0ff */
[----:B------:R-:W-:Y:S01]  /*4a10*/  @!P4 IADD3 R9, P0, PT, R32, 0x580, RZ ;  /* 0x000005802009c810 */ /* 0x000fe20007f1e0ff */
[----:B------:R-:W-:Y:S01]  /*4a20*/  UMOV UR11, UR43 ;  /* 0x0000002b000b7c82 */ /* 0x000fe20008000000 */
[----:B------:R-:W-:Y:S01]  /*4a30*/  UMOV UR12, UR36 ;  /* 0x00000024000c7c82 */ /* 0x000fe20008000000 */
[----:B------:R-:W-:Y:S01]  /*4a40*/  IMAD.U32 R10, RZ, RZ, UR9 ;  /* 0x00000009ff0a7e24 */ /* 0x000fe2000f8e00ff */
[----:B------:R-:W-:Y:S01]  /*4a50*/  UMOV UR9, UR41 ;  /* 0x0000002900097c82 */ /* 0x000fe20008000000 */
[----:B------:R-:W-:Y:S01]  /*4a60*/  IMAD.U32 R11, RZ, RZ, UR8 ;  /* 0x00000008ff0b7e24 */ /* 0x000fe2000f8e00ff */
[----:B------:R-:W-:Y:S02]  /*4a70*/  @!UP1 UIADD3 UR8, UPT, UPT, UR7, 0xa00, URZ ;  /* 0x00000a0007089890 */ /* 0x000fe4000fffe0ff */
[----:B------:R-:W-:Y:S01]  /*4a80*/  @!P4 R2UR UR18, R10 ;  /* 0x000000000a12c2ca */ /* 0x000fe200000e0000 */
[----:B------:R-:W-:Y:S01]  /*4a90*/  VOTEU.ALL UP1, P4 ;  /* 0x0000000000ff7886 */ /* 0x000fe20002020000 */
[----:B------:R-:W-:Y:S01]  /*4aa0*/  @!P4 R2UR UR19, R11 ;  /* 0x000000000b13c2ca */ /* 0x000fe200000e0000 */
[----:B------:R-:W-:Y:S11]  /*4ab0*/  UPRMT UR14, UR37, 0x654, UR41 ;  /* 0x00000654250e7896 */ /* 0x000ff60008000029 */
[----:B------:R-:W-:Y:S01]  /*4ac0*/  @!UPT UIADD3 URZ, UPT, UPT, URZ, URZ, URZ ;  /* 0x000000fffffff290 */ /* 0x000fe2000fffe0ff */
[----:B------:R2:W-:Y:S01]  /*4ad0*/  @!UP2 UTMALDG.3D [UR40], [UR18], desc[UR16] ;  /* 0x000010281200a5b4 */ /* 0x0005e20008011000 */
[----:B------:R2:W-:Y:S01]  /*4ae0*/  @!UP1 UTMALDG.3D [UR8], [UR18], desc[UR16] ;  /* 0x00001008120095b4 */ /* 0x0005e20008011000 */
[----:B------:R4:W-:Y:S01]  /*4af0*/  @!P4 SYNCS.ARRIVE.TRANS64.RED.A0TR RZ, [UR7+0x40], R0 ;  /* 0x00004000ffffc9a7 */ /* 0x0009e20008300407 */
[----:B------:R-:W-:Y:S01]  /*4b00*/  SYNCS.ARRIVE.TRANS64.RED.A1T0 RZ, [UR14], RZ ;  /* 0x000000ffffff79a7 */ /* 0x000fe2000810040e */
[----:B----4-:R-:W-:Y:S01]  /*4b10*/  @!P4 IMAD.X R0, RZ, RZ, R33, P0 ;  /* 0x000000ffff00c224 */ /* 0x010fe200000e0621 */
[----:B------:R-:W4:Y:S02]  /*4b20*/  SYNCS.PHASECHK.TRANS64.TRYWAIT P2, [UR7+0x68], R12 ;  /* 0x0000680cff0075a7 */ /* 0x000f240008041107 */
[----:B--2-4-:R-:W-:Y:S05]  /*4b30*/  @!P2 BRA `(.L_x_93) ;  /* 0x0000005400eca947 */ /* 0x014fea0003800000 */
.L_x_178:
        /* <DEDUP_REMOVED lines=8> */
[----:B------:R-:W-:Y:S01]  /*4bc0*/  @!UP1 UIADD3 UR32, UPT, UPT, UR7, 0x1200, URZ ;  /* 0x0000120007209890 */ /* 0x000fe2000fffe0ff */
[----:B------:R-:W-:Y:S01]  /*4bd0*/  @!P4 IADD3 R21, P0, PT, R32, 0x580, RZ ;  /* 0x000005802015c810 */ /* 0x000fe20007f1e0ff */
[----:B------:R-:W-:Y:S01]  /*4be0*/  UMOV UR35, UR43 ;  /* 0x0000002b00237c82 */ /* 0x000fe20008000000 */
[----:B------:R-:W-:Y:S02]  /*4bf0*/  @!UP1 UIADD3 UR10, UPT, UPT, UR42, 0xa0, URZ ;  /* 0x000000a02a0a9890 */ /* 0x000fe4000fffe0ff */
[----:B------:R-:W-:Y:S01]  /*4c00*/  IMAD.U32 R10, RZ, RZ, UR9 ;  /* 0x00000009ff0a7e24 */ /* 0x000fe2000f8e00ff */
[----:B------:R-:W-:Y:S01]  /*4c10*/  UMOV UR9, UR33 ;  /* 0x0000002100097c82 */ /* 0x000fe20008000000 */
[----:B------:R-:W-:Y:S01]  /*4c20*/  IMAD.U32 R11, RZ, RZ, UR8 ;  /* 0x00000008ff0b7e24 */ /* 0x000fe2000f8e00ff */
[----:B------:R-:W-:Y:S01]  /*4c30*/  @!UP1 UIADD3 UR8, UPT, UPT, UR7, 0x1a00, URZ ;  /* 0x00001a0007089890 */ /* 0x000fe2000fffe0ff */
[----:B------:R-:W-:Y:S01]  /*4c40*/  @!P4 IMAD.X R20, RZ, RZ, R33, P0 ;  /* 0x000000ffff14c224 */ /* 0x000fe200000e0621 */
[----:B------:R-:W-:Y:S01]  /*4c50*/  @!P4 R2UR UR18, R10 ;  /* 0x000000000a12c2ca */ /* 0x000fe200000e0000 */
[----:B------:R-:W-:Y:S01]  /*4c60*/  VOTEU.ALL UP1, P4 ;  /* 0x0000000000ff7886 */ /* 0x000fe20002020000 */
[----:B------:R-:W-:Y:S01]  /*4c70*/  @!P4 R2UR UR19, R11 ;  /* 0x000000000b13c2ca */ /* 0x000fe200000e0000 */
[----:B------:R-:W-:Y:S01]  /*4c80*/  UMOV UR11, UR43 ;  /* 0x0000002b000b7c82 */ /* 0x000fe20008000000 */
[----:B------:R-:W-:Y:S01]  /*4c90*/  UMOV UR12, UR36 ;  /* 0x00000024000c7c82 */ /* 0x000fe20008000000 */
[----:B------:R-:W-:Y:S10]  /*4ca0*/  UPRMT UR14, UR37, 0x654, UR33 ;  /* 0x00000654250e7896 */ /* 0x000ff40008000021 */
[----:B------:R2:W-:Y:S01]  /*4cb0*/  @!UP2 UTMALDG.3D [UR32], [UR18], desc[UR16] ;  /* 0x000010201200a5b4 */ /* 0x0005e20008011000 */
[----:B------:R2:W-:Y:S01]  /*4cc0*/  @!UP1 UTMALDG.3D [UR8], [UR18], desc[UR16] ;  /* 0x00001008120095b4 */ /* 0x0005e20008011000 */
[----:B------:R2:W-:Y:S01]  /*4cd0*/  @!P4 SYNCS.ARRIVE.TRANS64.RED.A0TR RZ, [UR7+0x48], R0 ;  /* 0x00004800ffffc9a7 */ /* 0x0005e20008300407 */
[----:B------:R-:W-:Y:S01]  /*4ce0*/  SYNCS.ARRIVE.TRANS64.RED.A1T0 RZ, [UR14], RZ ;  /* 0x000000ffffff79a7 */ /* 0x000fe2000810040e */
[----:B------:R-:W4:Y:S02]  /*4cf0*/  SYNCS.PHASECHK.TRANS64.TRYWAIT P2, [UR7+0x70], R12 ;  /* 0x0000700cff0075a7 */ /* 0x000f240008041107 */
[----:B--2-4-:R-:W-:Y:S05]  /*4d00*/  @!P2 BRA `(.L_x_94) ;  /* 0x000000540090a947 */ /* 0x014fea0003800000 */
.L_x_180:
[----:B------:R-:W2:Y:S01]  /*4d10*/  LDC.64 R14, c[0x0][0xb10] ;  /* 0x0002c400ff0e7b82 */ /* 0x000ea20000000a00 */
[----:B------:R-:W-:Y:S01]  /*4d20*/  @!P4 R2UR UR9, R21 ;  /* 0x000000001509c2ca */ /* 0x000fe200000e0000 */
[----:B------:R-:W-:Y:S01]  /*4d30*/  VOTEU.ALL UP1, P4 ;  /* 0x0000000000ff7886 */ /* 0x000fe20002020000 */
[----:B------:R-:W-:Y:S01]  /*4d40*/  @!P4 R2UR UR8, R20 ;  /* 0x000000001408c2ca */ /* 0x000fe200000e0000 */
[----:B------:R-:W-:Y:S01]  /*4d50*/  VOTEU.ALL UP2, P4 ;  /* 0x0000000000ff7886 */ /* 0x000fe20002040000 */
[----:B------:R-:W-:Y:S03]  /*4d60*/  UMOV UR16, 0x0 ;  /* 0x0000000000107882 */ /* 0x000fe60000000000 */
[----:B------:R-:W4:Y:S01]  /*4d70*/  LDC.64 R10, c[0x0][0xb18] ;  /* 0x0002c600ff0a7b82 */ /* 0x000f220000000a00 */
[----:B------:R-:W-:Y:S01]  /*4d80*/  @!UP1 UIADD3 UR26, UPT, UPT, UR42, 0x40, URZ ;  /* 0x000000402a1a9890 */ /* 0x000fe2000fffe0ff */
[----:B------:R-:W-:Y:S01]  /*4d90*/  @P3 SHF.R.U32.HI R28, RZ, 0x10, R25 ;  /* 0x00000010ff1c3819 */ /* 0x000fe20000011619 */
[----:B------:R-:W-:Y:S01]  /*4da0*/  @!UP1 UIADD3 UR24, UPT, UPT, UR7, 0x2200, URZ ;  /* 0x0000220007189890 */ /* 0x000fe2000fffe0ff */
[----:B------:R-:W-:Y:S01]  /*4db0*/  VIADD R30, R30, 0x1 ;  /* 0x000000011e1e7836 */ /* 0x000fe20000000000 */
[----:B------:R-:W-:Y:S03]  /*4dc0*/  UMOV UR17, 0x10000000 ;  /* 0x1000000000117882 */ /* 0x000fe60000000000 */
[----:B------:R-:W5:Y:S01]  /*4dd0*/  @!P1 LDC R0, c[0x0][0xb20] ;  /* 0x0002c800ff009b82 */ /* 0x000f620000000800 */
[----:B------:R-:W-:Y:S01]  /*4de0*/  UMOV UR27, UR43 ;  /* 0x0000002b001b7c82 */ /* 0x000fe20008000000 */
[----:B------:R-:W-:Y:S01]  /*4df0*/  IMAD.U32 R20, RZ, RZ, UR9 ;  /* 0x00000009ff147e24 */ /* 0x000fe2000f8e00ff */
[----:B------:R-:W-:Y:S05]  /*4e00*/  UMOV UR28, UR36 ;  /* 0x00000024001c7c82 */ /* 0x000fea0008000000 */
[----:B-1----:R-:W1:Y:S01]  /*4e10*/  @!P1 LDC R3, c[0x0][0xb0c] ;  /* 0x0002c300ff039b82 */ /* 0x002e620000000800 */
[----:B------:R-:W-:Y:S01]  /*4e20*/  IMAD.U32 R21, RZ, RZ, UR8 ;  /* 0x00000008ff157e24 */ /* 0x000fe2000f8e00ff */
[----:B------:R-:W-:Y:S01]  /*4e30*/  @!UP1 UIADD3 UR10, UPT, UPT, UR42, 0xc0, URZ ;  /* 0x000000c02a0a9890 */ /* 0x000fe2000fffe0ff */
[----:B------:R-:W-:Y:S01]  /*4e40*/  @!P4 R2UR UR18, R20 ;  /* 0x000000001412c2ca */ /* 0x000fe200000e0000 */
[----:B------:R-:W-:Y:S01]  /*4e50*/  @!UP1 UIADD3 UR8, UPT, UPT, UR7, 0x2a00, URZ ;  /* 0x00002a0007089890 */ /* 0x000fe2000fffe0ff */
[----:B------:R-:W-:Y:S01]  /*4e60*/  @!P4 IMAD.MOV.U32 R20, RZ, RZ, 0x1000 ;  /* 0x00001000ff14c424 */ /* 0x000fe200078e00ff */
[----:B------:R-:W-:Y:S01]  /*4e70*/  @!P4 R2UR UR19, R21 ;  /* 0x000000001513c2ca */ /* 0x000fe200000e0000 */
[----:B------:R-:W-:Y:S01]  /*4e80*/  VOTEU.ALL UP1, P4 ;  /* 0x0000000000ff7886 */ /* 0x000fe20002020000 */
[----:B------:R-:W-:Y:S01]  /*4e90*/  UMOV UR9, UR25 ;  /* 0x0000001900097c82 */ /* 0x000fe20008000000 */
[----:B------:R-:W-:Y:S01]  /*4ea0*/  UMOV UR11, UR43 ;  /* 0x0000002b000b7c82 */ /* 0x000fe20008000000 */
[----:B------:R-:W-:Y:S01]  /*4eb0*/  UMOV UR12, UR36 ;  /* 0x00000024000c7c82 */ /* 0x000fe20008000000 */
[----:B------:R-:W-:Y:S08]  /*4ec0*/  UPRMT UR14, UR37, 0x654, UR25 ;  /* 0x00000654250e7896 */ /* 0x000ff00008000019 */
[----:B------:R1:W-:Y:S02]  /*4ed0*/  @!UP2 UTMALDG.3D [UR24], [UR18], desc[UR16] ;  /* 0x000010181200a5b4 */ /* 0x0003e40008011000 */
[----:B-1----:R-:W-:Y:S01]  /*4ee0*/  @!P1 ISETP.NE.AND P2, PT, R3, 0x1, PT ;  /* 0x000000010300980c */ /* 0x002fe20003f45270 */
[C---:B--2---:R-:W-:Y:S01]  /*4ef0*/  @!P1 IMAD.HI.U32 R14, R13.reuse, R14, RZ ;  /* 0x0000000e0d0e9227 */ /* 0x044fe200078e00ff */
[----:B----4-:R-:W-:Y:S01]  /*4f00*/  @!P1 ISETP.NE.AND P0, PT, R10, 0x1, PT ;  /* 0x000000010a00980c */ /* 0x010fe20003f05270 */
[----:B------:R1:W-:Y:S01]  /*4f10*/  @!UP1 UTMALDG.3D [UR8], [UR18], desc[UR16] ;  /* 0x00001008120095b4 */ /* 0x0003e20008011000 */
[----:B------:R1:W-:Y:S01]  /*4f20*/  @!P4 SYNCS.ARRIVE.TRANS64.RED.A0TR RZ, [UR7+0x50], R20 ;  /* 0x00005014ffffc9a7 */ /* 0x0003e20008300407 */
[C---:B------:R-:W-:Y:S01]  /*4f30*/  @!P1 IMAD.HI.U32 R11, R8.reuse, R11, RZ ;  /* 0x0000000b080b9227 */ /* 0x040fe200078e00ff */
[----:B------:R-:W-:Y:S04]  /*4f40*/  @!P1 SHF.R.U32.HI R14, RZ, R15, R14 ;  /* 0x0000000fff0e9219 */ /* 0x000fe8000001160e */
[----:B-----5:R-:W-:Y:S02]  /*4f50*/  @!P1 SHF.R.U32.HI R9, RZ, R0, R11 ;  /* 0x00000000ff099219 */ /* 0x020fe4000001160b */
[----:B------:R-:W-:Y:S02]  /*4f60*/  @!P1 SEL R14, R13, R14, !P2 ;  /* 0x0000000e0d0e9207 */ /* 0x000fe40005000000 */
[----:B------:R-:W-:Y:S05]  /*4f70*/  @!P1 SEL R9, R8, R9, !P0 ;  /* 0x0000000908099207 */ /* 0x000fea0004000000 */
[----:B------:R-:W-:Y:S01]  /*4f80*/  @!P1 IMAD.IADD R0, R9, 0x1, -R14 ;  /* 0x0000000109009824 */ /* 0x000fe200078e0a0e */
[----:B------:R-:W-:Y:S01]  /*4f90*/  SYNCS.ARRIVE.TRANS64.RED.A1T0 RZ, [UR14], RZ ;  /* 0x000000ffffff79a7 */ /* 0x000fe2000810040e */
[----:B------:R-:W-:Y:S02]  /*4fa0*/  @!P1 IMAD.IADD R9, R14, 0x1, -R9 ;  /* 0x000000010e099824 */ /* 0x000fe400078e0a09 */
[----:B------:R-:W-:Y:S02]  /*4fb0*/  @!P1 IMAD R13, R0, R3, R13 ;  /* 0x00000003000d9224 */ /* 0x000fe400078e020d */
[----:B------:R-:W-:Y:S01]  /*4fc0*/  @!P1 IMAD R8, R9, R10, R8 ;  /* 0x0000000a09089224 */ /* 0x000fe200078e0208 */
[----:B------:R-:W2:Y:S02]  /*4fd0*/  SYNCS.PHASECHK.TRANS64.TRYWAIT P5, [UR7+0x78], R12 ;  /* 0x0000780cff0075a7 */ /* 0x000ea400080a1107 */
[----:B-12---:R-:W-:Y:S05]  /*4fe0*/  @!P5 BRA `(.L_x_95) ;  /* 0x0000005000f0d947 */ /* 0x006fea0003800000 */
.L_x_182:
[----:B-1----:R-:W-:Y:S01]  /*4ff0*/  @!P4 IADD3 R3, P0, PT, R32, 0x580, RZ ;  /* 0x000005802003c810 */ /* 0x002fe20007f1e0ff */
[----:B------:R-:W-:Y:S01]  /*5000*/  VOTEU.ALL UP1, P4 ;  /* 0x0000000000ff7886 */ /* 0x000fe20002020000 */
[----:B------:R-:W-:Y:S01]  /*5010*/  VOTEU.ALL UP2, P4 ;  /* 0x0000000000ff7886 */ /* 0x000fe20002040000 */
[----:B------:R-:W-:Y:S01]  /*5020*/  UMOV UR14, 0x0 ;  /* 0x00000000000e7882 */ /* 0x000fe20000000000 */
[----:B------:R-:W-:Y:S01]  /*5030*/  @!P4 R2UR UR9, R3 ;  /* 0x000000000309c2ca */ /* 0x000fe200000e0000 */
[----:B------:R-:W-:Y:S01]  /*5040*/  @!P4 IMAD.X R0, RZ, RZ, R33, P0 ;  /* 0x000000ffff00c224 */ /* 0x000fe200000e0621 */
[----:B------:R-:W-:Y:S01]  /*5050*/  @!UP1 UIADD3 UR17, UPT, UPT, UR7, 0x58, URZ ;  /* 0x0000005807119890 */ /* 0x000fe2000fffe0ff */
[----:B------:R-:W-:Y:S01]  /*5060*/  ISETP.NE.AND P0, PT, R30, 0x2, PT ;  /* 0x000000021e00780c */ /* 0x000fe20003f05270 */
[----:B------:R-:W-:Y:S01]  /*5070*/  @!UP1 UIADD3 UR18, UPT, UPT, UR42, 0x60, URZ ;  /* 0x000000602a129890 */ /* 0x000fe2000fffe0ff */
[----:B------:R-:W-:Y:S01]  /*5080*/  LOP3.LUT R31, R31, 0x1, RZ, 0x3c, !PT ;  /* 0x000000011f1f7812 */ /* 0x000fe200078e3cff */
[----:B------:R-:W-:Y:S01]  /*5090*/  @!UP1 UIADD3 UR16, UPT, UPT, UR7, 0x3200, URZ ;  /* 0x0000320007109890 */ /* 0x000fe2000fffe0ff */
[----:B------:R-:W-:Y:S01]  /*50a0*/  @!P4 R2UR UR8, R0 ;  /* 0x000000000008c2ca */ /* 0x000fe200000e0000 */
[----:B------:R-:W-:Y:S01]  /*50b0*/  UMOV UR15, 0x10000000 ;  /* 0x10000000000f7882 */ /* 0x000fe20000000000 */
[----:B------:R-:W-:Y:S01]  /*50c0*/  UMOV UR19, UR43 ;  /* 0x0000002b00137c82 */ /* 0x000fe20008000000 */
[----:B------:R-:W-:Y:S01]  /*50d0*/  UMOV UR20, UR36 ;  /* 0x0000002400147c82 */ /* 0x000fe20008000000 */
[----:B------:R-:W-:Y:S01]  /*50e0*/  @!UP1 UIADD3 UR10, UPT, UPT, UR42, 0xe0, URZ ;  /* 0x000000e02a0a9890 */ /* 0x000fe2000fffe0ff */
[----:B------:R-:W-:Y:S01]  /*50f0*/  SEL R0, RZ, 0x1, P0 ;  /* 0x00000001ff007807 */ /* 0x000fe20000000000 */
[----:B------:R-:W-:Y:S01]  /*5100*/  IMAD.U32 R10, RZ, RZ, UR9 ;  /* 0x00000009ff0a7e24 */ /* 0x000fe2000f8e00ff */
[----:B------:R-:W-:Y:S01]  /*5110*/  UMOV UR11, UR43 ;  /* 0x0000002b000b7c82 */ /* 0x000fe20008000000 */
[----:B------:R-:W-:Y:S01]  /*5120*/  UMOV UR12, UR36 ;  /* 0x00000024000c7c82 */ /* 0x000fe20008000000 */
[----:B------:R-:W-:Y:S01]  /*5130*/  UMOV UR9, UR17 ;  /* 0x0000001100097c82 */ /* 0x000fe20008000000 */
[----:B------:R-:W-:Y:S01]  /*5140*/  @P3 R2UR UR36, R28 ;  /* 0x000000001c2432ca */ /* 0x000fe200000e0000 */
[----:B------:R-:W-:Y:S01]  /*5150*/  IMAD.IADD R20, R8, 0x1, R83 ;  /* 0x0000000108147824 */ /* 0x000fe200078e0253 */
[----:B------:R-:W-:Y:S01]  /*5160*/  @!P4 R2UR UR22, R10 ;  /* 0x000000000a16c2ca */ /* 0x000fe200000e0000 */
[----:B------:R-:W-:Y:S01]  /*5170*/  IMAD.U32 R11, RZ, RZ, UR8 ;  /* 0x00000008ff0b7e24 */ /* 0x000fe2000f8e00ff */
[----:B------:R-:W-:Y:S01]  /*5180*/  @!UP1 UIADD3 UR8, UPT, UPT, UR7, 0x3a00, URZ ;  /* 0x00003a0007089890 */ /* 0x000fe2000fffe0ff */
[----:B------:R-:W-:Y:S01]  /*5190*/  LOP3.LUT R29, R29, R0, RZ, 0x3c, !PT ;  /* 0x000000001d1d7212 */ /* 0x000fe200078e3cff */
[----:B------:R-:W-:Y:S01]  /*51a0*/  VOTEU.ALL UP1, P4 ;  /* 0x0000000000ff7886 */ /* 0x000fe20002020000 */
[----:B------:R-:W-:Y:S01]  /*51b0*/  IMAD.IADD R21, R13, 0x1, R90 ;  /* 0x000000010d157824 */ /* 0x000fe200078e025a */
[----:B------:R-:W-:Y:S02]  /*51c0*/  @!P4 R2UR UR23, R11 ;  /* 0x000000000b17c2ca */ /* 0x000fe400000e0000 */
[----:B------:R-:W-:Y:S11]  /*51d0*/  SEL R30, R30, RZ, P0 ;  /* 0x000000ff1e1e7207 */ /* 0x000ff60000000000 */
[----:B------:R2:W-:Y:S01]  /*51e0*/  @!UP2 UTMALDG.3D [UR16], [UR22], desc[UR14] ;  /* 0x00000e101600a5b4 */ /* 0x0005e20008011000 */
[----:B------:R2:W-:Y:S01]  /*51f0*/  @!UP1 UTMALDG.3D [UR8], [UR22], desc[UR14] ;  /* 0x00000e08160095b4 */ /* 0x0005e20008011000 */
[----:B------:R2:W-:Y:S01]  /*5200*/  @!P4 SYNCS.ARRIVE.TRANS64.RED.A0TR RZ, [UR7+0x58], R23 ;  /* 0x00005817ffffc9a7 */ /* 0x0005e20008300407 */
[----:B------:R-:W-:Y:S01]  /*5210*/  UPLOP3.LUT UP1, UPT, UPT, UPT, UPT, 0x80, 0x8 ;  /* 0x000000000008789c */ /* 0x000fe20003f2f070 */
[----:B------:R-:W-:Y:S01]  /*5220*/  SYNCS.ARRIVE.TRANS64.RED.A1T0 RZ, [UR13], RZ ;  /* 0x000000ffffff79a7 */ /* 0x000fe2000810040d */
[----:B------:R-:W-:Y:S09]  /*5230*/  @P3 BRA `(.L_x_96) ;  /* 0xfffffff000303947 */ /* 0x000ff2000383ffff */
[----:B------:R-:W-:-:S04]  /*5240*/  SHF.L.U32 R3, R31, 0x1f, RZ ;  /* 0x0000001f1f037819 */ /* 0x000fc800000006ff */
[----:B------:R-:W1:Y:S02]  /*5250*/  SYNCS.PHASECHK.TRANS64.TRYWAIT P0, [UR7+0x60], R3 ;  /* 0x00006003ff0075a7 */ /* 0x000e640008001107 */
[----:B-1----:R-:W-:Y:S05]  /*5260*/  @!P0 BRA `(.L_x_97) ;  /* 0x0000005000688947 */ /* 0x002fea0003800000 */
.L_x_184:
[----:B------:R-:W4:Y:S02]  /*5270*/  SYNCS.PHASECHK.TRANS64.TRYWAIT P0, [UR7+0x68], R3 ;  /* 0x00006803ff0075a7 */ /* 0x000f240008001107 */
[----:B----4-:R-:W-:Y:S05]  /*5280*/  @!P0 BRA `(.L_x_98) ;  /* 0x0000005000788947 */ /* 0x010fea0003800000 */
.L_x_186:
[----:B------:R-:W4:Y:S02]  /*5290*/  SYNCS.PHASECHK.TRANS64.TRYWAIT P0, [UR7+0x70], R3 ;  /* 0x00007003ff0075a7 */ /* 0x000f240008001107 */
[----:B----4-:R-:W-:Y:S05]  /*52a0*/  @!P0 BRA `(.L_x_99) ;  /* 0x0000005000888947 */ /* 0x010fea0003800000 */
.L_x_188:
[----:B-1----:R-:W-:-:S07]  /*52b0*/  MOV R0, UR7 ;  /* 0x0000000700007c02 */ /* 0x002fce0008000f00 */
.L_x_100:
[----:B-1----:R-:W-:-:S04]  /*52c0*/  SHF.L.U32 R3, R31, 0x1f, RZ ;  /* 0x0000001f1f037819 */ /* 0x002fc800000006ff */
[----:B------:R1:W4:Y:S03]  /*52d0*/  SYNCS.PHASECHK.TRANS64.TRYWAIT P0, [R0+URZ+0x78], R3 ;  /* 0x00007803000075a7 */ /* 0x00032600080011ff */
[----:B----4-:R-:W-:Y:S05]  /*52e0*/  @!P0 NANOSLEEP.SYNCS 0x989680 ;  /* 0x009896800000895d */ /* 0x010fea0003900000 */
[----:B------:R-:W4:Y:S02]  /*52f0*/  @!P0 SYNCS.PHASECHK.TRANS64 P0, [R0+URZ+0x78], R3 ;  /* 0x00007803000085a7 */ /* 0x000f2400080010ff */
[----:B--2-4-:R-:W-:Y:S05]  /*5300*/  @P0 EXIT ;  /* 0x000000000000094d */ /* 0x014fea0003800000 */
[----:B------:R-:W-:Y:S05]  /*5310*/  BRA `(.L_x_100) ;  /* 0xfffffffc00e87947 */ /* 0x000fea000383ffff */
.L_x_85:
[----:B------:R-:W-:-:S06]  /*5320*/  UISETP.GE.AND UP1, UPT, UR10, 0x4, UPT ;  /* 0x000000040a00788c */ /* 0x000fcc000bf26270 */
[----:B------:R-:W-:-:S13]  /*5330*/  PLOP3.LUT P0, PT, PT, PT, UP1, 0x80, 0x8 ;  /* 0x000000000008781c */ /* 0x000fda0003f0f018 */
[----:B------:R-:W-:Y:S05]  /*5340*/  @!P0 EXIT ;  /* 0x000000000000894d */ /* 0x000fea0003800000 */
[----:B------:R-:W-:Y:S01]  /*5350*/  BAR.SYNC.DEFER_BLOCKING 0x6, 0xa0 ;  /* 0x0182800000007b1d */ /* 0x000fe20000010000 */
[C---:B------:R-:W-:Y:S01]  /*5360*/  IMAD.SHL.U32 R96, R104.reuse, 0x20, RZ ;  /* 0x0000002068607824 */ /* 0x040fe200078e00ff */
[----:B------:R-:W-:Y:S01]  /*5370*/  CS2R R100, SRZ ;  /* 0x0000000000647805 */ /* 0x000fe2000001ff00 */
[C---:B------:R-:W-:Y:S02]  /*5380*/  IMAD.SHL.U32 R4, R97.reuse, 0x200000, RZ ;  /* 0x0020000061047824 */ /* 0x040fe400078e00ff */
[C---:B------:R-:W-:Y:S01]  /*5390*/  IMAD.SHL.U32 R2, R104.reuse, 0x4, RZ ;  /* 0x0000000468027824 */ /* 0x040fe200078e00ff */
[----:B------:R-:W-:Y:S02]  /*53a0*/  UMOV UR49, 0x400 ;  /* 0x0000040000317882 */ /* 0x000fe40000000000 */
[----:B------:R-:W1:Y:S01]  /*53b0*/  LDC R93, c[0x0][0x370] ;  /* 0x0000dc00ff5d7b82 */ /* 0x000e620000000800 */
[----:B------:R-:W-:Y:S01]  /*53c0*/  ULEA UR49, UR37, UR49, 0x18 ;  /* 0x0000003125317291 */ /* 0x000fe2000f8ec0ff */
[----:B------:R-:W-:Y:S01]  /*53d0*/  IMAD.U32 R47, R104, 0x10000, RZ ;  /* 0x00010000682f7824 */ /* 0x000fe200078e00ff */
[C---:B------:R-:W-:Y:S01]  /*53e0*/  LOP3.LUT R3, R96.reuse, 0x80, RZ, 0xc0, !PT ;  /* 0x0000008060037812 */ /* 0x040fe200078ec0ff */
[----:B------:R-:W-:Y:S01]  /*53f0*/  IMAD.SHL.U32 R6, R97, 0x400, RZ ;  /* 0x0000040061067824 */ /* 0x000fe200078e00ff */
[----:B------:R-:W-:Y:S01]  /*5400*/  LOP3.LUT R95, R96, 0xb60, RZ, 0xc0, !PT ;  /* 0x00000b60605f7812 */ /* 0x000fe200078ec0ff */
[----:B------:R-:W-:Y:S01]  /*5410*/  UIADD3 UR4, UPT, UPT, UR49, 0x4200, URZ ;  /* 0x0000420031047890 */ /* 0x000fe2000fffe0ff */
[----:B------:R-:W-:Y:S01]  /*5420*/  LOP3.LUT R4, R4, 0x200000, RZ, 0xc0, !PT ;  /* 0x0020000004047812 */ /* 0x000fe200078ec0ff */
[----:B------:R-:W2:Y:S01]  /*5430*/  LDC R42, c[0x0][0xb0c] ;  /* 0x0002c300ff2a7b82 */ /* 0x000ea20000000800 */
[----:B------:R-:W-:Y:S01]  /*5440*/  LOP3.LUT R2, R3, 0x10, R2, 0xf8, !PT ;  /* 0x0000001003027812 */ /* 0x000fe200078ef802 */
[----:B------:R-:W-:Y:S01]  /*5450*/  IMAD.MOV.U32 R44, RZ, RZ, RZ ;  /* 0x000000ffff2c7224 */ /* 0x000fe200078e00ff */
[----:B------:R-:W-:Y:S01]  /*5460*/  LOP3.LUT R95, R95, 0x400, R6, 0xf8, !PT ;  /* 0x000004005f5f7812 */ /* 0x000fe200078ef806 */
[----:B------:R-:W-:Y:S01]  /*5470*/  IMAD.MOV.U32 R102, RZ, RZ, RZ ;  /* 0x000000ffff667224 */ /* 0x000fe200078e00ff */
[----:B------:R-:W-:Y:S01]  /*5480*/  LOP3.LUT R47, R4, 0x400000, R47, 0xf8, !PT ;  /* 0x00400000042f7812 */ /* 0x000fe200078ef82f */
[----:B------:R-:W-:Y:S01]  /*5490*/  IMAD.MOV.U32 R107, RZ, RZ, RZ ;  /* 0x000000ffff6b7224 */ /* 0x000fe200078e00ff */
[----:B------:R-:W-:Y:S01]  /*54a0*/  LOP3.LUT P0, RZ, R96, 0x80, RZ, 0xc0, !PT ;  /* 0x0000008060ff7812 */ /* 0x000fe2000780c0ff */
[----:B------:R-:W3:Y:S01]  /*54b0*/  LDC R92, c[0x0][0xb20] ;  /* 0x0002c800ff5c7b82 */ /* 0x000ee20000000800 */
[----:B------:R-:W4:Y:S01]  /*54c0*/  LDS R0, [UR49+0x140] ;  /* 0x00014031ff007984 */ /* 0x000f220008000800 */
[----:B------:R-:W-:Y:S01]  /*54d0*/  LOP3.LUT R95, R95, R2, RZ, 0xfc, !PT ;  /* 0x000000025f5f7212 */ /* 0x000fe200078efcff */
[----:B------:R-:W-:Y:S01]  /*54e0*/  IMAD.MOV.U32 R99, RZ, RZ, RZ ;  /* 0x000000ffff637224 */ /* 0x000fe200078e00ff */
[----:B------:R-:W-:Y:S01]  /*54f0*/  P2R R2, PR, RZ, 0x1 ;  /* 0x00000001ff027803 */ /* 0x000fe20000000000 */
[----:B------:R-:W-:Y:S01]  /*5500*/  IMAD.U32 R103, RZ, RZ, UR4 ;  /* 0x00000004ff677e24 */ /* 0x000fe2000f8e00ff */
[----:B------:R-:W-:Y:S01]  /*5510*/  LOP3.LUT R104, R104, 0x60, RZ, 0xc0, !PT ;  /* 0x0000006068687812 */ /* 0x000fe200078ec0ff */
[----:B------:R-:W1:Y:S01]  /*5520*/  LDCU.64 UR52, c[0x0][0x348] ;  /* 0x00006900ff3477ac */ /* 0x000e620008000a00 */
[----:B------:R-:W1:Y:S01]  /*5530*/  LDC R41, c[0x0][0xb30] ;  /* 0x0002cc00ff297b82 */ /* 0x000e620000000800 */
[----:B------:R-:W1:Y:S01]  /*5540*/  LDCU.64 UR38, c[0x0][0x888] ;  /* 0x00011100ff2677ac */ /* 0x000e620008000a00 */
[----:B------:R-:W1:Y:S06]  /*5550*/  LDCU.64 UR44, c[0x0][0x890] ;  /* 0x00011200ff2c77ac */ /* 0x000e6c0008000a00 */
[----:B------:R-:W1:Y:S01]  /*5560*/  LDC.64 R88, c[0x0][0xb10] ;  /* 0x0002c400ff587b82 */ /* 0x000e620000000a00 */
[----:B------:R-:W-:-:S07]  /*5570*/  UIADD3 UR48, UPT, UPT, UR49, 0x200, URZ ;  /* 0x0000020031307890 */ /* 0x000fce000fffe0ff */
[----:B------:R-:W1:Y:S08]  /*5580*/  LDC.64 R38, c[0x0][0xb18] ;  /* 0x0002c600ff267b82 */ /* 0x000e700000000a00 */
[----:B------:R-:W1:Y:S08]  /*5590*/  LDC.64 R36, c[0x0][0xb28] ;  /* 0x0002ca00ff247b82 */ /* 0x000e700000000a00 */
[----:B------:R-:W1:Y:S01]  /*55a0*/  LDC.64 R86, c[0x0][0x8b0] ;  /* 0x00022c00ff567b82 */ /* 0x000e620000000a00 */
[----:B----4-:R-:W-:-:S07]  /*55b0*/  IMAD.IADD R47, R0, 0x1, R47 ;  /* 0x00000001002f7824 */ /* 0x010fce00078e022f */
[----:B------:R-:W4:Y:S08]  /*55c0*/  LDC.64 R84, c[0x0][0x8a8] ;  /* 0x00022a00ff547b82 */ /* 0x000f300000000a00 */
[----:B--23--:R-:W1:Y:S02]  /*55d0*/  LDC R94, c[0x0][0x374] ;  /* 0x0000dd00ff5e7b82 */ /* 0x00ce640000000800 */
.L_x_142:
[----:B------:R-:W-:Y:S02]  /*55e0*/  LEA R0, R107, UR49, 0x3 ;  /* 0x000000316b007c11 */ /* 0x000fe4000f8e18ff */
[----:B------:R-:W-:Y:S02]  /*55f0*/  SHF.L.U32 R3, R101, 0x1f, RZ ;  /* 0x0000001f65037819 */ /* 0x000fe400000006ff */
[----:B------:R-:W-:Y:S02]  /*5600*/  LEA R16, R107, UR49, 0x4 ;  /* 0x000000316b107c11 */ /* 0x000fe4000f8e20ff */
[----:B--2---:R-:W2:Y:S02]  /*5610*/  SYNCS.PHASECHK.TRANS64.TRYWAIT P0, [R0+URZ+0x90], R3 ;  /* 0x00009003000075a7 */ /* 0x004ea400080011ff */
[----:B--2---:R-:W-:Y:S05]  /*5620*/  @!P0 BRA `(.L_x_101) ;  /* 0x0000004c00c08947 */ /* 0x004fea0003800000 */
.L_x_189:
[----:B------:R-:W3:Y:S01]  /*5630*/  LDC.64 R12, c[0x0][0xb10] ;  /* 0x0002c400ff0c7b82 */ /* 0x000ee20000000a00 */
[----:B------:R-:W4:Y:S01]  /*5640*/  LDS.128 R16, [R16+0x120] ;  /* 0x0001200010107984 */ /* 0x000f220000000c00 */
[----:B-1----:R-:W-:Y:S01]  /*5650*/  ISETP.NE.AND P1, PT, R41, 0x1, PT ;  /* 0x000000012900780c */ /* 0x002fe20003f25270 */
[----:B--2---:R-:W-:Y:S01]  /*5660*/  VIADD R0, R0, 0xa0 ;  /* 0x000000a000007836 */ /* 0x004fe20000000000 */
[----:B------:R-:W-:Y:S04]  /*5670*/  ISETP.GE.AND P0, PT, R40, 0x1, PT ;  /* 0x000000012800780c */ /* 0x000fe80003f06270 */
[----:B------:R-:W1:Y:S01]  /*5680*/  LDC.64 R10, c[0x0][0xb18] ;  /* 0x0002c600ff0a7b82 */ /* 0x000e620000000a00 */
[----:B------:R-:W-:Y:S01]  /*5690*/  PRMT R0, RZ, 0x654, R0 ;  /* 0x00000654ff007816 */ /* 0x000fe20000000000 */
[----:B------:R-:W-:Y:S01]  /*56a0*/  @!PT LDS RZ, [RZ] ;  /* 0x00000000fffff984 */ /* 0x000fe20000000800 */
[----:B------:R-:W-:Y:S01]  /*56b0*/  @!PT LDS RZ, [RZ] ;  /* 0x00000000fffff984 */ /* 0x000fe20000000800 */
[----:B------:R-:W-:Y:S01]  /*56c0*/  @!PT LDS RZ, [RZ] ;  /* 0x00000000fffff984 */ /* 0x000fe20000000800 */
[----:B------:R-:W-:Y:S01]  /*56d0*/  @!PT LDS RZ, [RZ] ;  /* 0x00000000fffff984 */ /* 0x000fe20000000800 */
[----:B------:R2:W-:Y:S06]  /*56e0*/  MEMBAR.ALL.CTA ;  /* 0x0000000000007992 */ /* 0x0005ec0000008000 */
[----:B--2---:R-:W2:Y:S01]  /*56f0*/  FENCE.VIEW.ASYNC.S ;  /* 0x00000000000073c6 */ /* 0x004ea20000000000 */
[----:B------:R-:W1:Y:S08]  /*5700*/  @!P1 LDC R14, c[0x0][0xb20] ;  /* 0x0002c800ff0e9b82 */ /* 0x000e700000000800 */
[----:B------:R-:W1:Y:S01]  /*5710*/  @!P1 LDC R9, c[0x0][0xb0c] ;  /* 0x0002c300ff099b82 */ /* 0x000e620000000800 */
[----:B--2---:R2:W-:Y:S01]  /*5720*/  SYNCS.ARRIVE.TRANS64.RED.A1T0 RZ, [R0+URZ], RZ ;  /* 0x000000ff00ff79a7 */ /* 0x0045e200081004ff */
[----:B----4-:R-:W-:Y:S04]  /*5730*/  LOP3.LUT P4, RZ, R18, 0x1, RZ, 0xc0, !PT ;  /* 0x0000000112ff7812 */ /* 0x010fe8000788c0ff */
[----:B------:R-:W-:Y:S09]  /*5740*/  P2R R105, PR, RZ, 0x10 ;  /* 0x00000010ff697803 */ /* 0x000ff20000000000 */
[----:B------:R-:W-:Y:S02]  /*5750*/  @P4 MOV R45, R16 ;  /* 0x00000010002d4202 */ /* 0x000fe40000000f00 */
[----:B------:R-:W-:Y:S01]  /*5760*/  @P4 LOP3.LUT R43, R17, 0xffff, RZ, 0xc0, !PT ;  /* 0x0000ffff112b4812 */ /* 0x000fe200078ec0ff */
[----:B--23--:R-:W-:Y:S06]  /*5770*/  @!P0 BRA `(.L_x_102) ;  /* 0x0000000000a48947 */ /* 0x00cfec0003800000 */
[----:B------:R-:W-:Y:S01]  /*5780*/  IMAD.HI.U32 R23, R94, R39, RZ ;  /* 0x000000275e177227 */ /* 0x000fe200078e00ff */
[----:B------:R-:W-:Y:S02]  /*5790*/  ISETP.NE.AND P0, PT, R38, 0x1, PT ;  /* 0x000000012600780c */ /* 0x000fe40003f05270 */
[----:B------:R-:W-:Y:S01]  /*57a0*/  ISETP.NE.AND P2, PT, R40, 0x1, PT ;  /* 0x000000012800780c */ /* 0x000fe20003f45270 */
[----:B------:R-:W-:Y:S01]  /*57b0*/  IMAD.HI.U32 R22, R93, R88, RZ ;  /* 0x000000585d167227 */ /* 0x000fe200078e00ff */
[----:B------:R-:W-:Y:S02]  /*57c0*/  SHF.R.U32.HI R23, RZ, R92, R23 ;  /* 0x0000005cff177219 */ /* 0x000fe40000011617 */
[----:B------:R-:W-:Y:S01]  /*57d0*/  ISETP.NE.AND P3, PT, R42, 0x1, PT ;  /* 0x000000012a00780c */ /* 0x000fe20003f65270 */
[----:B------:R-:W-:Y:S01]  /*57e0*/  IMAD.HI.U32 R26, R45, R88, RZ ;  /* 0x000000582d1a7227 */ /* 0x000fe200078e00ff */
[----:B------:R-:W-:Y:S02]  /*57f0*/  SHF.R.U32.HI R22, RZ, R89, R22 ;  /* 0x00000059ff167219 */ /* 0x000fe40000011616 */
[----:B------:R-:W-:Y:S01]  /*5800*/  SEL R3, R94, R23, !P0 ;  /* 0x000000175e037207 */ /* 0x000fe20004000000 */
[----:B------:R-:W-:Y:S01]  /*5810*/  IMAD.HI.U32 R23, R43, R39, RZ ;  /* 0x000000272b177227 */ /* 0x000fe200078e00ff */
[----:B------:R-:W-:Y:S02]  /*5820*/  SEL R7, R93, R22, !P3 ;  /* 0x000000165d077207 */ /* 0x000fe40005800000 */
[----:B------:R-:W-:Y:S01]  /*5830*/  SHF.R.U32.HI R26, RZ, R89, R26 ;  /* 0x00000059ff1a7219 */ /* 0x000fe2000001161a */
[-C--:B------:R-:W-:Y:S04]  /*5840*/  IMAD.HI.U32 R22, R3, R36.reuse, RZ ;  /* 0x0000002403167227 */ /* 0x080fe800078e00ff */
[----:B------:R-:W-:Y:S01]  /*5850*/  IMAD.HI.U32 R24, R7, R36, RZ ;  /* 0x0000002407187227 */ /* 0x000fe200078e00ff */
[-C--:B------:R-:W-:Y:S02]  /*5860*/  @P2 SHF.R.U32.HI R3, RZ, R37.reuse, R22 ;  /* 0x00000025ff032219 */ /* 0x080fe40000011616 */
[----:B------:R-:W-:Y:S02]  /*5870*/  SHF.R.U32.HI R22, RZ, R92, R23 ;  /* 0x0000005cff167219 */ /* 0x000fe40000011617 */
[----:B------:R-:W-:Y:S01]  /*5880*/  @P2 SHF.R.U32.HI R7, RZ, R37, R24 ;  /* 0x00000025ff072219 */ /* 0x000fe20000011618 */
[C---:B------:R-:W-:Y:S01]  /*5890*/  IMAD R2, R40.reuse, R3, RZ ;  /* 0x0000000328027224 */ /* 0x040fe200078e02ff */
[----:B------:R-:W-:Y:S02]  /*58a0*/  SEL R5, R43, R22, !P0 ;  /* 0x000000162b057207 */ /* 0x000fe40004000000 */
[----:B------:R-:W-:Y:S01]  /*58b0*/  SEL R3, R45, R26, !P3 ;  /* 0x0000001a2d037207 */ /* 0x000fe20005800000 */
[----:B------:R-:W-:Y:S01]  /*58c0*/  IMAD R4, R40, R7, RZ ;  /* 0x0000000728047224 */ /* 0x000fe200078e02ff */
[C---:B------:R-:W-:Y:S01]  /*58d0*/  ISETP.GE.AND P0, PT, R5.reuse, R2, PT ;  /* 0x000000020500720c */ /* 0x040fe20003f06270 */
[----:B------:R-:W-:Y:S03]  /*58e0*/  IMAD.HI.U32 R6, R5, R36, RZ ;  /* 0x0000002405067227 */ /* 0x000fe600078e00ff */
[----:B------:R-:W-:Y:S01]  /*58f0*/  ISETP.GE.OR P0, PT, R3, R4, P0 ;  /* 0x000000040300720c */ /* 0x000fe20000706670 */
[----:B------:R-:W-:Y:S01]  /*5900*/  IMAD.MOV R4, RZ, RZ, -R3 ;  /* 0x000000ffff047224 */ /* 0x000fe200078e0a03 */
[-C--:B------:R-:W-:Y:S03]  /*5910*/  SHF.R.U32.HI R6, RZ, R37.reuse, R6 ;  /* 0x00000025ff067219 */ /* 0x080fe60000011606 */
[----:B------:R-:W-:Y:S01]  /*5920*/  IMAD R45, R42, R4, R45 ;  /* 0x000000042a2d7224 */ /* 0x000fe200078e022d */
[----:B------:R-:W-:Y:S05]  /*5930*/  SEL R15, R5, R6, !P2 ;  /* 0x00000006050f7207 */ /* 0x000fea0005000000 */
[----:B------:R-:W-:Y:S02]  /*5940*/  IMAD.MOV R6, RZ, RZ, -R15 ;  /* 0x000000ffff067224 */ /* 0x000fe400078e0a0f */
[C---:B------:R-:W-:Y:S04]  /*5950*/  @!P0 IMAD.HI.U32 R2, R3.reuse, R36, RZ ;  /* 0x0000002403028227 */ /* 0x040fe800078e00ff */
[----:B------:R-:W-:Y:S01]  /*5960*/  IMAD R6, R40, R6, R5 ;  /* 0x0000000628067224 */ /* 0x000fe200078e0205 */
[----:B------:R-:W-:Y:S04]  /*5970*/  @!P0 SHF.R.U32.HI R2, RZ, R37, R2 ;  /* 0x00000025ff028219 */ /* 0x000fe80000011602 */
[----:B------:R-:W-:Y:S02]  /*5980*/  @!P0 SEL R0, R3, R2, !P2 ;  /* 0x0000000203008207 */ /* 0x000fe40005000000 */
[----:B------:R-:W-:Y:S02]  /*5990*/  IADD3 R2, PT, PT, -R5, RZ, RZ ;  /* 0x000000ff05027210 */ /* 0x000fe40007ffe1ff */
[----:B------:R-:W-:Y:S01]  /*59a0*/  @!P0 IADD3 R8, PT, PT, R15, -R0, RZ ;  /* 0x800000000f088210 */ /* 0x000fe20007ffe0ff */
[----:B------:R-:W-:Y:S02]  /*59b0*/  @!P0 IMAD R0, R7, R6, R0 ;  /* 0x0000000607008224 */ /* 0x000fe400078e0200 */
[----:B------:R-:W-:Y:S02]  /*59c0*/  IMAD R43, R38, R2, R43 ;  /* 0x00000002262b7224 */ /* 0x000fe400078e022b */
[----:B------:R-:W-:Y:S02]  /*59d0*/  @!P0 IMAD R5, R8, R40, R3 ;  /* 0x0000002808058224 */ /* 0x000fe400078e0203 */
[----:B------:R-:W-:Y:S04]  /*59e0*/  @!P0 IMAD.MOV.U32 R3, RZ, RZ, R0 ;  /* 0x000000ffff038224 */ /* 0x000fe800078e0000 */
[----:B------:R-:W-:Y:S02]  /*59f0*/  IMAD R45, R3, R42, R45 ;  /* 0x0000002a032d7224 */ /* 0x000fe400078e022d */
[----:B------:R-:W-:Y:S07]  /*5a00*/  IMAD R43, R5, R38, R43 ;  /* 0x00000026052b7224 */ /* 0x000fee00078e022b */
.L_x_102:
[----:B-1----:R-:W-:Y:S01]  /*5a10*/  @!P1 ISETP.NE.AND P0, PT, R10, 0x1, PT ;  /* 0x000000010a00980c */ /* 0x002fe20003f05270 */
[----:B------:R-:W-:Y:S01]  /*5a20*/  @!P1 IMAD.HI.U32 R0, R45, R12, RZ ;  /* 0x0000000c2d009227 */ /* 0x000fe200078e00ff */
[----:B------:R-:W-:Y:S01]  /*5a30*/  @!P1 ISETP.NE.AND P2, PT, R9, 0x1, PT ;  /* 0x000000010900980c */ /* 0x000fe20003f45270 */
[----:B------:R-:W-:Y:S01]  /*5a40*/  ULOP3.LUT UP0, URZ, UR48, 0x90, URZ, 0xc0, !UPT ;  /* 0x0000009030ff7892 */ /* 0x000fe2000f80c0ff */
[----:B------:R-:W-:Y:S01]  /*5a50*/  R2UR UR42, R21 ;  /* 0x00000000152a72ca */ /* 0x000fe200000e0000 */
[----:B------:R-:W-:Y:S01]  /*5a60*/  @!P1 IMAD.HI.U32 R3, R43, R11, RZ ;  /* 0x0000000b2b039227 */ /* 0x000fe200078e00ff */
[----:B------:R-:W-:Y:S02]  /*5a70*/  @!P1 SHF.R.U32.HI R0, RZ, R13, R0 ;  /* 0x0000000dff009219 */ /* 0x000fe40000011600 */
[----:B------:R-:W-:Y:S01]  /*5a80*/  R2UR UR41, R20 ;  /* 0x00000000142972ca */ /* 0x000fe200000e0000 */
[----:B------:R-:W-:Y:S01]  /*5a90*/  VIADD R107, R107, 0x1 ;  /* 0x000000016b6b7836 */ /* 0x000fe20000000000 */
[----:B------:R-:W-:Y:S02]  /*5aa0*/  @!P1 SHF.R.U32.HI R2, RZ, R14, R3 ;  /* 0x0000000eff029219 */ /* 0x000fe40000011603 */
[----:B------:R-:W-:Y:S02]  /*5ab0*/  @!P1 SEL R3, R45, R0, !P2 ;  /* 0x000000002d039207 */ /* 0x000fe40005000000 */
[----:B------:R-:W-:Y:S02]  /*5ac0*/  @!P1 SEL R2, R43, R2, !P0 ;  /* 0x000000022b029207 */ /* 0x000fe40004000000 */
[----:B------:R-:W-:Y:S01]  /*5ad0*/  @P4 SHF.R.U32.HI R98, RZ, 0x10, R17 ;  /* 0x00000010ff624819 */ /* 0x000fe20000011611 */
[----:B------:R-:W-:Y:S02]  /*5ae0*/  USHF.L.U32 UR42, UR42, 0x6, URZ ;  /* 0x000000062a2a7899 */ /* 0x000fe400080006ff */
[----:B------:R-:W-:Y:S02]  /*5af0*/  @!P1 IMAD.IADD R0, R2, 0x1, -R3 ;  /* 0x0000000102009824 */ /* 0x000fe400078e0a03 */
[----:B------:R-:W-:Y:S01]  /*5b00*/  @!P1 IMAD.IADD R2, R3, 0x1, -R2 ;  /* 0x0000000103029824 */ /* 0x000fe200078e0a02 */
[----:B------:R-:W-:Y:S01]  /*5b10*/  USHF.L.U32 UR41, UR41, 0x8, URZ ;  /* 0x0000000829297899 */ /* 0x000fe200080006ff */
[----:B------:R-:W-:Y:S02]  /*5b20*/  @!P1 IMAD R45, R0, R9, R45 ;  /* 0x00000009002d9224 */ /* 0x000fe400078e022d */
[----:B------:R-:W-:Y:S01]  /*5b30*/  @!P1 IMAD R43, R2, R10, R43 ;  /* 0x0000000a022b9224 */ /* 0x000fe200078e022b */
[----:B------:R-:W-:Y:S08]  /*5b40*/  BRA.U !UP0, `(.L_x_103) ;  /* 0x0000000108407547 */ /* 0x000ff0000b800000 */
[----:B------:R-:W1:Y:S01]  /*5b50*/  LDCU.64 UR8, c[0x4][0x88] ;  /* 0x01001100ff0877ac */ /* 0x000e620008000a00 */
[----:B------:R-:W-:Y:S01]  /*5b60*/  MOV R3, 0x0 ;  /* 0x0000000000037802 */ /* 0x000fe20000000f00 */
[----:B------:R-:W-:Y:S02]  /*5b70*/  HFMA2 R12, -RZ, RZ, 0, 5.9604644775390625e-08 ;  /* 0x00000001ff0c7431 */ /* 0x000fe400000001ff */
[----:B------:R-:W-:Y:S02]  /*5b80*/  IMAD.MOV.U32 R8, RZ, RZ, 0x70 ;  /* 0x00000070ff087424 */ /* 0x000fe400078e00ff */
[----:B------:R-:W-:Y:S01]  /*5b90*/  IMAD.MOV.U32 R13, RZ, RZ, RZ ;  /* 0x000000ffff0d7224 */ /* 0x000fe200078e00ff */
[----:B------:R-:W2:Y:S01]  /*5ba0*/  LDCU.64 UR6, c[0x4][0x90] ;  /* 0x01001200ff0677ac */ /* 0x000ea20008000a00 */
[----:B------:R-:W3:Y:S01]  /*5bb0*/  LDC.64 R2, c[0x4][R3] ;  /* 0x0100000003027b82 */ /* 0x000ee20000000a00 */
[----:B------:R-:W4:Y:S01]  /*5bc0*/  LDCU.64 UR4, c[0x4][0x8] ;  /* 0x01000100ff0477ac */ /* 0x000f220008000a00 */
[----:B-1----:R-:W-:Y:S01]  /*5bd0*/  MOV R5, UR9 ;  /* 0x0000000900057c02 */ /* 0x002fe20008000f00 */
[----:B------:R-:W-:Y:S01]  /*5be0*/  IMAD.U32 R4, RZ, RZ, UR8 ;  /* 0x00000008ff047e24 */ /* 0x000fe2000f8e00ff */
[----:B--2---:R-:W-:Y:S01]  /*5bf0*/  MOV R7, UR7 ;  /* 0x0000000700077c02 */ /* 0x004fe20008000f00 */
[----:B------:R-:W-:Y:S01]  /*5c00*/  IMAD.U32 R6, RZ, RZ, UR6 ;  /* 0x00000006ff067e24 */ /* 0x000fe2000f8e00ff */
[----:B----4-:R-:W-:Y:S01]  /*5c10*/  MOV R11, UR5 ;  /* 0x00000005000b7c02 */ /* 0x010fe20008000f00 */
[----:B------:R-:W-:Y:S02]  /*5c20*/  IMAD.U32 R10, RZ, RZ, UR4 ;  /* 0x00000004ff0a7e24 */ /* 0x000fe4000f8e00ff */
[----:B------:R-:W-:Y:S07]  /*5c30*/  LEPC R20, `(.L_x_103) ;  /* 0x000000001014794e */ /* 0x000fee0000000000 */
[----:B---3-5:R-:W-:Y:S05]  /*5c40*/  CALL.ABS.NOINC R2 ;  /* 0x0000000002007343 */ /* 0x028fea0003c00000 */
.L_x_103:
[----:B------:R-:W-:Y:S01]  /*5c50*/  LOP3.LUT P0, RZ, R103, 0x90, RZ, 0xc0, !PT ;  /* 0x0000009067ff7812 */ /* 0x000fe2000780c0ff */
[----:B------:R-:W-:Y:S11]  /*5c60*/  BSSY.RECONVERGENT B6, `(.L_x_104) ;  /* 0x0000013000067945 */ /* 0x000ff60003800200 */
[----:B------:R-:W-:Y:S01]  /*5c70*/  @!UPT UIADD3 URZ, UPT, UPT, URZ, URZ, URZ ;  /* 0x000000fffffff290 */ /* 0x000fe2000fffe0ff */
[----:B------:R-:W-:Y:S05]  /*5c80*/  @!P0 BRA `(.L_x_105) ;  /* 0x0000000000408947 */ /* 0x000fea0003800000 */
        /* <DEDUP_REMOVED lines=16> */
.L_x_105:
[----:B------:R-:W-:Y:S05]  /*5d90*/  BSYNC.RECONVERGENT B6 ;  /* 0x0000000000067941 */ /* 0x000fea0003800200 */
.L_x_104:
[----:B------:R-:W-:Y:S01]  /*5da0*/  ISETP.NE.U32.AND P4, PT, R86, RZ, PT ;  /* 0x000000ff5600720c */ /* 0x000fe20003f85070 */
[----:B------:R-:W-:Y:S01]  /*5db0*/  UISETP.NE.AND UP2, UPT, UR50, URZ, UPT ;  /* 0x000000ff3200728c */ /* 0x000fe2000bf45270 */
[----:B------:R-:W-:Y:S01]  /*5dc0*/  ISETP.NE.U32.AND P3, PT, RZ, UR38, PT ;  /* 0x00000026ff007c0c */ /* 0x000fe2000bf65070 */
[----:B------:R-:W-:Y:S01]  /*5dd0*/  UISETP.NE.U32.AND UP1, UPT, UR44, URZ, UPT ;  /* 0x000000ff2c00728c */ /* 0x000fe2000bf25070 */
[----:B------:R-:W-:Y:S01]  /*5de0*/  ISETP.NE.AND.EX P4, PT, R87, RZ, PT, P4 ;  /* 0x000000ff5700720c */ /* 0x000fe20003f85340 */
[----:B------:R-:W-:Y:S01]  /*5df0*/  UPLOP3.LUT UP0, UPT, UPT, UPT, UPT, 0x40, 0x4 ;  /* 0x000000000004789c */ /* 0x000fe20003f0e870 */
[----:B------:R-:W-:Y:S01]  /*5e00*/  ISETP.NE.AND.EX P3, PT, RZ, UR39, PT, P3 ;  /* 0x00000027ff007c0c */ /* 0x000fe2000bf65330 */
[----:B------:R-:W-:Y:S01]  /*5e10*/  UISETP.NE.AND.EX UP1, UPT, UR45, URZ, UPT, UP1 ;  /* 0x000000ff2d00728c */ /* 0x000fe2000bf25310 */
[----:B------:R-:W-:Y:S04]  /*5e20*/  PLOP3.LUT P1, PT, PT, PT, UP2, 0x80, 0x8 ;  /* 0x000000000008781c */ /* 0x000fe80003f2f028 */
[----:B------:R-:W-:Y:S06]  /*5e30*/  @UP2 UPLOP3.LUT UP0, UPT, UPT, UPT, UP1, 0x80, 0x8 ;  /* 0x000000000008289c */ /* 0x000fec0003f0f010 */
[----:B------:R-:W-:Y:S01]  /*5e40*/  PLOP3.LUT P0, PT, PT, PT, UP0, 0x80, 0x8 ;  /* 0x000000000008781c */ /* 0x000fe20003f0f008 */
[----:B------:R-:W-:Y:S01]  /*5e50*/  @!UPT UIADD3 URZ, UPT, UPT, URZ, URZ, URZ ;  /* 0x000000fffffff290 */ /* 0x000fe2000fffe0ff */
[----:B------:R-:W-:Y:S11]  /*5e60*/  BRA.U !UP1, `(.L_x_106) ;  /* 0x0000000109387547 */ /* 0x000ff6000b800000 */
[----:B------:R-:W-:Y:S01]  /*5e70*/  UISETP.NE.U32.AND UP0, UPT, UR38, URZ, UPT ;  /* 0x000000ff2600728c */ /* 0x000fe2000bf05070 */
[----:B------:R-:W-:Y:S02]  /*5e80*/  HFMA2 R0, -RZ, RZ, 0, 5.9604644775390625e-08 ;  /* 0x00000001ff007431 */ /* 0x000fe400000001ff */
[----:B------:R-:W-:Y:S01]  /*5e90*/  IMAD.MOV.U32 R91, RZ, RZ, 0x1 ;  /* 0x00000001ff5b7424 */ /* 0x000fe200078e00ff */
[----:B------:R-:W-:Y:S06]  /*5ea0*/  UISETP.NE.AND.EX UP0, UPT, UR39, URZ, UPT, UP0 ;  /* 0x000000ff2700728c */ /* 0x000fec000bf05300 */
[----:B------:R-:W-:Y:S05]  /*5eb0*/  PLOP3.LUT P2, PT, PT, PT, UP0, 0x80, 0x8 ;  /* 0x000000000008781c */ /* 0x000fea0003f4f008 */
[----:B------:R-:W1:Y:S01]  /*5ec0*/  @UP0 LDCU.64 UR6, c[0x0][0x888] ;  /* 0x00011100ff0607ac */ /* 0x000e620008000a00 */
[----:B------:R-:W-:Y:S07]  /*5ed0*/  @UP0 UIMAD UR4, UR36, UR44, URZ ;  /* 0x0000002c240402a4 */ /* 0x000fee000f8e02ff */
[----:B------:R-:W-:Y:S01]  /*5ee0*/  @!P2 PRMT R91, R0, 0x7610, R91 ;  /* 0x00007610005ba816 */ /* 0x000fe2000000005b */
[----:B-1----:R-:W-:Y:S03]  /*5ef0*/  @UP0 UIMAD.WIDE UR6, UR4, 0x4, UR6 ;  /* 0x00000004040608a5 */ /* 0x002fe6000f8e0206 */
[----:B------:R-:W1:Y:S03]  /*5f00*/  @!UP0 LDCU UR4, c[0x0][0x880] ;  /* 0x00011000ff0487ac */ /* 0x000e660008000800 */
[----:B------:R-:W-:Y:S01]  /*5f10*/  IMAD.U32 R2, RZ, RZ, UR6 ;  /* 0x00000006ff027e24 */ /* 0x000fe2000f8e00ff */
[----:B------:R-:W-:Y:S05]  /*5f20*/  MOV R3, UR7 ;  /* 0x0000000700037c02 */ /* 0x000fea0008000f00 */
[----:B-----5:R2:W5:Y:S02]  /*5f30*/  @P2 LDG.E R50, desc[UR46][R2.64] ;  /* 0x0000002e02322981 */ /* 0x020564000c1e1900 */
[----:B-12---:R-:W-:Y:S02]  /*5f40*/  @!P2 IMAD.U32 R50, RZ, RZ, UR4 ;  /* 0x00000004ff32ae24 */ /* 0x006fe4000f8e00ff */
.L_x_106:
[----:B------:R-:W-:Y:S05]  /*5f50*/  @!P4 BRA `(.L_x_107) ;  /* 0x000000000020c947 */ /* 0x000fea0003800000 */
[----:B------:R-:W-:Y:S04]  /*5f60*/  ISETP.NE.U32.AND P2, PT, R84, RZ, PT ;  /* 0x000000ff5400720c */ /* 0x000fe80003f45070 */
[----:B------:R-:W-:Y:S11]  /*5f70*/  ISETP.NE.AND.EX P2, PT, R85, RZ, PT, P2 ;  /* 0x000000ff5500720c */ /* 0x000ff60003f45320 */
[----:B------:R-:W-:Y:S02]  /*5f80*/  @!UPT UIADD3 URZ, UPT, UPT, URZ, URZ, URZ ;  /* 0x000000fffffff290 */ /* 0x000fe4000fffe0ff */
[----:B------:R-:W1:Y:S01]  /*5f90*/  @P2 LDC.64 R2, c[0x0][0x8a8] ;  /* 0x00022a00ff022b82 */ /* 0x000e620000000a00 */
[----:B------:R-:W-:Y:S04]  /*5fa0*/  @P2 IMAD R0, R86, UR36, RZ ;  /* 0x0000002456002c24 */ /* 0x000fe8000f8e02ff */
[----:B-1----:R-:W-:Y:S05]  /*5fb0*/  @P2 IMAD.WIDE R2, R0, 0x4, R2 ;  /* 0x0000000400022825 */ /* 0x002fea00078e0202 */
[----:B-----5:R1:W5:Y:S02]  /*5fc0*/  @P2 LDG.E R46, desc[UR46][R2.64] ;  /* 0x0000002e022e2981 */ /* 0x020364000c1e1900 */
[----:B-1----:R-:W2:Y:S02]  /*5fd0*/  @!P2 LDC R46, c[0x0][0x8a0] ;  /* 0x00022800ff2eab82 */ /* 0x002ea40000000800 */
.L_x_107:
[----:B-----5:R-:W-:Y:S01]  /*5fe0*/  ISETP.NE.AND P2, PT, R50, RZ, PT ;  /* 0x000000ff3200720c */ /* 0x020fe20003f45270 */
[----:B------:R-:W-:Y:S01]  /*5ff0*/  BSSY B1, `(.L_x_108) ;  /* 0x0000040000017945 */ /* 0x000fe20003800000 */
[----:B------:R-:W-:Y:S01]  /*6000*/  SEL R7, RZ, 0xffffffff, P3 ;  /* 0xffffffffff077807 */ /* 0x000fe20001800000 */
[----:B------:R-:W-:Y:S01]  /*6010*/  IMAD.MOV.U32 R64, RZ, RZ, 0x1 ;  /* 0x00000001ff407424 */ /* 0x000fe200078e00ff */
[----:B------:R-:W-:Y:S01]  /*6020*/  LOP3.LUT P3, RZ, R91, 0xff, RZ, 0xc0, !PT ;  /* 0x000000ff5bff7812 */ /* 0x000fe2000786c0ff */
[----:B------:R-:W-:Y:S01]  /*6030*/  IMAD R48, R44, 0x80, R47 ;  /* 0x000000802c307824 */ /* 0x000fe200078e022f */
[----:B------:R-:W-:Y:S02]  /*6040*/  @P1 SEL R0, RZ, 0xffffffff, P2 ;  /* 0xffffffffff001807 */ /* 0x000fe40001000000 */
[----:B------:R-:W-:Y:S02]  /*6050*/  CS2R R62, SRZ ;  /* 0x00000000003e7805 */ /* 0x000fe4000001ff00 */
[----:B------:R-:W-:Y:S02]  /*6060*/  LEA R3, R100, UR49, 0x3 ;  /* 0x0000003164037c11 */ /* 0x000fe4000f8e18ff */
[----:B------:R-:W-:Y:S02]  /*6070*/  CS2R R60, SRZ ;  /* 0x00000000003c7805 */ /* 0x000fe4000001ff00 */
[----:B------:R-:W-:Y:S02]  /*6080*/  @P0 SEL R0, R7, R0, !P3 ;  /* 0x0000000007000207 */ /* 0x000fe40005800000 */
[----:B------:R-:W-:Y:S02]  /*6090*/  CS2R R58, SRZ ;  /* 0x00000000003a7805 */ /* 0x000fe4000001ff00 */
[----:B------:R-:W-:Y:S02]  /*60a0*/  LEA R106, R44, UR49, 0x3 ;  /* 0x000000312c6a7c11 */ /* 0x000fe4000f8e18ff */
[----:B------:R-:W-:Y:S02]  /*60b0*/  CS2R R56, SRZ ;  /* 0x0000000000387805 */ /* 0x000fe4000001ff00 */
[----:B------:R-:W-:Y:S02]  /*60c0*/  @P1 LOP3.LUT R0, R0, 0x1, RZ, 0xc0, !PT ;  /* 0x0000000100001812 */ /* 0x000fe400078ec0ff */
[----:B------:R-:W-:Y:S02]  /*60d0*/  SHF.L.U32 R5, R102, 0x1f, RZ ;  /* 0x0000001f66057819 */ /* 0x000fe400000006ff */
[----:B------:R-:W-:Y:S02]  /*60e0*/  ISETP.NE.U32.OR P5, PT, R0, 0x1, !P1 ;  /* 0x000000010000780c */ /* 0x000fe40004fa5470 */
[----:B------:R-:W-:Y:S02]  /*60f0*/  SEL R0, RZ, 0xffffffff, P2 ;  /* 0xffffffffff007807 */ /* 0x000fe40001000000 */
[----:B------:R-:W-:Y:S02]  /*6100*/  PLOP3.LUT P2, PT, PT, PT, UP1, 0x80, 0x8 ;  /* 0x000000000008781c */ /* 0x000fe40003f4f018 */
[----:B------:R-:W-:Y:S07]  /*6110*/  P2R R72, PR, RZ, 0x20 ;  /* 0x00000020ff487803 */ /* 0x000fee0000000000 */
[----:B------:R-:W-:Y:S04]  /*6120*/  @P5 SHF.L.U32 R2, R99, 0x1f, RZ ;  /* 0x0000001f63025819 */ /* 0x000fe800000006ff */
[----:B------:R-:W1:Y:S01]  /*6130*/  @P5 SYNCS.PHASECHK.TRANS64.TRYWAIT P1, [R3+URZ+0x40], R2 ;  /* 0x00004002030055a7 */ /* 0x000e6200080211ff */
[----:B------:R-:W-:Y:S04]  /*6140*/  @P2 SEL R0, R7, R0, !P3 ;  /* 0x0000000007002207 */ /* 0x000fe80005800000 */
[----:B------:R-:W-:Y:S04]  /*6150*/  LOP3.LUT R0, R0, 0x1, RZ, 0xc0, !PT ;  /* 0x0000000100007812 */ /* 0x000fe800078ec0ff */
[----:B------:R-:W-:Y:S04]  /*6160*/  ISETP.NE.U32.AND P4, PT, R0, 0x1, PT ;  /* 0x000000010000780c */ /* 0x000fe80003f85070 */
[----:B------:R-:W-:Y:S01]  /*6170*/  P2R R65, PR, RZ, 0x10 ;  /* 0x00000010ff417803 */ /* 0x000fe20000000000 */
[----:B------:R3:W4:Y:S01]  /*6180*/  SYNCS.PHASECHK.TRANS64.TRYWAIT P0, [R106+URZ+0xb0], R5 ;  /* 0x0000b0056a0075a7 */ /* 0x00072200080011ff */
[----:B-1----:R-:W-:Y:S01]  /*6190*/  @P5 SEL R64, RZ, 0x1, !P1 ;  /* 0x00000001ff405807 */ /* 0x002fe20004800000 */
[----:B---3--:R-:W-:Y:S06]  /*61a0*/  @!P5 BRA `(.L_x_109) ;  /* 0x000000000090d947 */ /* 0x008fec0003800000 */
[----:B------:R-:W-:Y:S01]  /*61b0*/  @P4 IMAD R4, R100, 0x1000, R95 ;  /* 0x0000100064044824 */ /* 0x000fe200078e025f */
[----:B------:R-:W-:Y:S01]  /*61c0*/  LOP3.LUT P5, RZ, R96, 0x80, RZ, 0xc0, !PT ;  /* 0x0000008060ff7812 */ /* 0x000fe200078ac0ff */
[----:B------:R-:W-:Y:S01]  /*61d0*/  BSSY B0, `(.L_x_110) ;  /* 0x000000f000007945 */ /* 0x000fe20003800000 */
[----:B------:R-:W-:Y:S01]  /*61e0*/  ISETP.NE.AND P2, PT, R64, RZ, PT ;  /* 0x000000ff4000720c */ /* 0x000fe20003f45270 */
[----:B------:R-:W-:Y:S01]  /*61f0*/  @P4 VIADD R0, R4, UR49 ;  /* 0x0000003104004c36 */ /* 0x000fe20008000000 */
[----:B------:R-:W-:Y:S02]  /*6200*/  PLOP3.LUT P1, PT, PT, PT, PT, 0x8, 0x80 ;  /* 0x000000000080781c */ /* 0x000fe40003f2e170 */
[----:B------:R-:W-:Y:S02]  /*6210*/  CS2R R58, SRZ ;  /* 0x00000000003a7805 */ /* 0x000fe4000001ff00 */
[----:B------:R-:W-:Y:S01]  /*6220*/  @P4 PLOP3.LUT P1, PT, P5, PT, PT, 0x80, 0x8 ;  /* 0x000000000008481c */ /* 0x000fe20002f2f070 */
[C---:B------:R-:W-:Y:S01]  /*6230*/  @P4 VIADD R2, R0.reuse, 0x10 ;  /* 0x0000001000024836 */ /* 0x040fe20000000000 */
[----:B------:R-:W-:Y:S02]  /*6240*/  CS2R R56, SRZ ;  /* 0x0000000000387805 */ /* 0x000fe4000001ff00 */
[----:B------:R-:W-:Y:S02]  /*6250*/  CS2R R62, SRZ ;  /* 0x00000000003e7805 */ /* 0x000fe4000001ff00 */
[----:B------:R-:W-:Y:S07]  /*6260*/  CS2R R60, SRZ ;  /* 0x00000000003c7805 */ /* 0x000fee000001ff00 */
[----:B------:R-:W-:Y:S01]  /*6270*/  @P1 VIADD R2, R0, 0xfffffff0 ;  /* 0xfffffff000021836 */ /* 0x000fe20000000000 */
[----:B------:R-:W-:Y:S06]  /*6280*/  @P2 BRA `(.L_x_111) ;  /* 0x00000000000c2947 */ /* 0x000fec0003800000 */
[----:B------:R-:W-:Y:S04]  /*6290*/  SHF.L.U32 R0, R99, 0x1f, RZ ;  /* 0x0000001f63007819 */ /* 0x000fe800000006ff */
[----:B------:R-:W1:Y:S02]  /*62a0*/  SYNCS.PHASECHK.TRANS64.TRYWAIT P1, [R3+URZ+0x40], R0 ;  /* 0x00004000030075a7 */ /* 0x000e6400080211ff */
[----:B-1----:R-:W-:Y:S05]  /*62b0*/  @!P1 BRA `(.L_x_112) ;  /* 0x0000004000b09947 */ /* 0x002fea0003800000 */
.L_x_111:
[----:B------:R-:W-:Y:S05]  /*62c0*/  BSYNC B0 ;  /* 0x0000000000007941 */ /* 0x000fea0003800000 */
.L_x_110:
[----:B------:R-:W-:Y:S01]  /*62d0*/  ISETP.NE.AND P1, PT, R65, RZ, PT ;  /* 0x000000ff4100720c */ /* 0x000fe20003f25270 */
[----:B-1----:R-:W-:Y:S02]  /*62e0*/  VIADD R3, R3, 0x60 ;  /* 0x0000006003037836 */ /* 0x002fe40000000000 */
[----:B------:R-:W-:Y:S02]  /*62f0*/  IMAD.U32 R0, RZ, RZ, UR37 ;  /* 0x00000025ff007e24 */ /* 0x000fe4000f8e00ff */
[----:B------:R-:W-:Y:S03]  /*6300*/  VIADD R100, R100, 0x1 ;  /* 0x0000000164647836 */ /* 0x000fe60000000000 */
[----:B------:R-:W-:Y:S05]  /*6310*/  PRMT R0, R0, 0x654, R3 ;  /* 0x0000065400007816 */ /* 0x000fea0000000003 */
[----:B------:R1:W3:Y:S04]  /*6320*/  @P1 LDS.128 R56, [R4+UR49+0x200] ;  /* 0x0002003104381984 */ /* 0x0002e80008000c00 */
[----:B------:R1:W1:Y:S01]  /*6330*/  @P1 LDS.128 R60, [R2+0x200] ;  /* 0x00020000023c1984 */ /* 0x0002620000000c00 */
[C---:B------:R-:W-:Y:S01]  /*6340*/  ISETP.NE.AND P1, PT, R100.reuse, 0x4, PT ;  /* 0x000000046400780c */ /* 0x040fe20003f25270 */
[----:B------:R-:W-:Y:S01]  /*6350*/  @!PT LDS RZ, [RZ] ;  /* 0x00000000fffff984 */ /* 0x000fe20000000800 */
[----:B------:R-:W-:Y:S01]  /*6360*/  @!PT LDS RZ, [RZ] ;  /* 0x00000000fffff984 */ /* 0x000fe20000000800 */
[----:B------:R-:W-:Y:S01]  /*6370*/  @!PT LDS RZ, [RZ] ;  /* 0x00000000fffff984 */ /* 0x000fe20000000800 */
[----:B------:R-:W-:Y:S01]  /*6380*/  @!PT LDS RZ, [RZ] ;  /* 0x00000000fffff984 */ /* 0x000fe20000000800 */
[----:B------:R5:W-:Y:S06]  /*6390*/  MEMBAR.ALL.CTA ;  /* 0x0000000000007992 */ /* 0x000bec0000008000 */
[----:B-----5:R-:W5:Y:S01]  /*63a0*/  FENCE.VIEW.ASYNC.S ;  /* 0x00000000000073c6 */ /* 0x020f620000000000 */
[----:B------:R-:W-:Y:S01]  /*63b0*/  SEL R100, R100, RZ, P1 ;  /* 0x000000ff64647207 */ /* 0x000fe20000800000 */
[----:B-----5:R5:W-:Y:S02]  /*63c0*/  SYNCS.ARRIVE.TRANS64.RED.A1T0 RZ, [R0+URZ], RZ ;  /* 0x000000ff00ff79a7 */ /* 0x020be400081004ff */
[----:B-----5:R-:W-:Y:S04]  /*63d0*/  SEL R0, RZ, 0x1, P1 ;  /* 0x00000001ff007807 */ /* 0x020fe80000800000 */
[----:B---3--:R-:W-:Y:S02]  /*63e0*/  LOP3.LUT R99, R99, R0, RZ, 0x3c, !PT ;  /* 0x0000000063637212 */ /* 0x008fe400078e3cff */
.L_x_109:
[----:B------:R-:W-:Y:S05]  /*63f0*/  BSYNC B1 ;  /* 0x0000000000017941 */ /* 0x000fea0003800000 */
.L_x_108:
[----:B------:R-:W-:Y:S04]  /*6400*/  SHF.R.U32.HI R0, RZ, 0x15, R48 ;  /* 0x00000015ff007819 */ /* 0x000fe80000011630 */
[----:B------:R-:W-:Y:S01]  /*6410*/  LOP3.LUT P1, RZ, R0, 0x3, R97, 0x48, !PT ;  /* 0x0000000300ff7812 */ /* 0x000fe20007824861 */
[----:B------:R-:W-:Y:S01]  /*6420*/  @!UPT UIADD3 URZ, UPT, UPT, URZ, URZ, URZ ;  /* 0x000000fffffff290 */ /* 0x000fe2000fffe0ff */
[----:B----4-:R-:W-:Y:S11]  /*6430*/  @P0 BRA `(.L_x_113) ;  /* 0x0000000000080947 */ /* 0x010ff60003800000 */
[----:B------:R-:W3:Y:S02]  /*6440*/  SYNCS.PHASECHK.TRANS64.TRYWAIT P0, [R106+URZ+0xb0], R5 ;  /* 0x0000b0056a0075a7 */ /* 0x000ee400080011ff */
[----:B---3--:R-:W-:Y:S05]  /*6450*/  @!P0 BRA `(.L_x_114) ;  /* 0x00000040005c8947 */ /* 0x008fea0003800000 */
.L_x_113:
[----:B------:R-:W-:Y:S05]  /*6460*/  @!P1 BRA `(.L_x_115) ;  /* 0x0000000000409947 */ /* 0x000fea0003800000 */
[----:B------:R-:W3:Y:S01]  /*6470*/  LDCU.64 UR8, c[0x4][0x78] ;  /* 0x01000f00ff0877ac */ /* 0x000ee20008000a00 */
[----:B------:R-:W-:Y:S01]  /*6480*/  MOV R3, 0x0 ;  /* 0x0000000000037802 */ /* 0x000fe20000000f00 */
[----:B------:R-:W-:Y:S02]  /*6490*/  HFMA2 R12, -RZ, RZ, 0, 5.9604644775390625e-08 ;  /* 0x00000001ff0c7431 */ /* 0x000fe400000001ff */
[----:B------:R-:W-:Y:S02]  /*64a0*/  IMAD.MOV.U32 R8, RZ, RZ, 0x192 ;  /* 0x00000192ff087424 */ /* 0x000fe400078e00ff */
[----:B------:R-:W-:Y:S01]  /*64b0*/  IMAD.MOV.U32 R13, RZ, RZ, RZ ;  /* 0x000000ffff0d7224 */ /* 0x000fe200078e00ff */
[----:B------:R-:W4:Y:S01]  /*64c0*/  LDCU.64 UR6, c[0x4][0x80] ;  /* 0x01001000ff0677ac */ /* 0x000f220008000a00 */
[----:B-1----:R-:W1:Y:S01]  /*64d0*/  LDC.64 R2, c[0x4][R3] ;  /* 0x0100000003027b82 */ /* 0x002e620000000a00 */
[----:B------:R-:W5:Y:S01]  /*64e0*/  LDCU.64 UR4, c[0x4][0x18] ;  /* 0x01000300ff0477ac */ /* 0x000f620008000a00 */
[----:B---3--:R-:W-:Y:S01]  /*64f0*/  MOV R5, UR9 ;  /* 0x0000000900057c02 */ /* 0x008fe20008000f00 */
[----:B------:R-:W-:Y:S01]  /*6500*/  IMAD.U32 R4, RZ, RZ, UR8 ;  /* 0x00000008ff047e24 */ /* 0x000fe2000f8e00ff */
[----:B----4-:R-:W-:Y:S01]  /*6510*/  MOV R7, UR7 ;  /* 0x0000000700077c02 */ /* 0x010fe20008000f00 */
[----:B------:R-:W-:Y:S01]  /*6520*/  IMAD.U32 R6, RZ, RZ, UR6 ;  /* 0x00000006ff067e24 */ /* 0x000fe2000f8e00ff */
[----:B-----5:R-:W-:Y:S01]  /*6530*/  MOV R11, UR5 ;  /* 0x00000005000b7c02 */ /* 0x020fe20008000f00 */
[----:B------:R-:W-:Y:S02]  /*6540*/  IMAD.U32 R10, RZ, RZ, UR4 ;  /* 0x00000004ff0a7e24 */ /* 0x000fe4000f8e00ff */
[----:B------:R-:W-:Y:S07]  /*6550*/  LEPC R20, `(.L_x_115) ;  /* 0x000000001014794e */ /* 0x000fee0000000000 */
[----:B-12---:R-:W-:Y:S05]  /*6560*/  CALL.ABS.NOINC R2 ;  /* 0x0000000002007343 */ /* 0x006fea0003c00000 */
.L_x_115:
[----:B------:R-:W-:Y:S05]  /*6570*/  WARPSYNC.ALL ;  /* 0x0000000000007948 */ /* 0x000fea0003800000 */
[----:B------:R-:W-:Y:S01]  /*6580*/  R2UR UR4, R48 ;  /* 0x00000000300472ca */ /* 0x000fe200000e0000 */
[----:B------:R-:W-:Y:S01]  /*6590*/  HFMA2 R66, -RZ, RZ, 0, 9.5367431640625e-07 ;  /* 0x00000010ff427431 */ /* 0x000fe200000001ff */
[C---:B------:R-:W-:Y:S01]  /*65a0*/  PRMT R49, R56.reuse, 0x8880, RZ ;  /* 0x0000888038317816 */ /* 0x040fe200000000ff */
[----:B------:R-:W-:Y:S01]  /*65b0*/  BSSY.RECONVERGENT B0, `(.L_x_116) ;  /* 0x00000a5000007945 */ /* 0x000fe20003800200 */
[C---:B------:R-:W-:Y:S02]  /*65c0*/  SHF.L.U32 R51, R56.reuse, 0x10, RZ ;  /* 0x0000001038337819 */ /* 0x040fe400000006ff */
[----:B------:R-:W-:Y:S02]  /*65d0*/  SHF.L.U32 R52, R56, 0x8, RZ ;  /* 0x0000000838347819 */ /* 0x000fe400000006ff */
[----:B------:R-:W-:Y:S02]  /*65e0*/  SHF.R.S32.HI R51, RZ, 0x18, R51 ;  /* 0x00000018ff337819 */ /* 0x000fe40000011433 */
[----:B------:R-:W-:Y:S02]  /*65f0*/  PRMT R53, R57, 0x8880, RZ ;  /* 0x0000888039357816 */ /* 0x000fe400000000ff */
[----:B------:R-:W-:Y:S01]  /*6600*/  IADD3 R67, PT, PT, R95, UR49, RZ ;  /* 0x000000315f437c10 */ /* 0x000fe2000fffe0ff */
[----:B-1-3--:R-:W2:Y:S01]  /*6610*/  LDTM.x32 R4, tmem[UR4] ;  /* 0x00000004000479ee */ /* 0x00aea200082c0000 */
[----:B------:R-:W-:Y:S02]  /*6620*/  LOP3.LUT P5, RZ, R96, 0x80, RZ, 0xc0, !PT ;  /* 0x0000008060ff7812 */ /* 0x000fe400078ac0ff */
[----:B------:R-:W-:Y:S02]  /*6630*/  PRMT R54, R59, 0x8880, RZ ;  /* 0x000088803b367816 */ /* 0x000fe400000000ff */
[----:B------:R-:W-:Y:S02]  /*6640*/  SEL R66, R66, 0xfffffff0, !P5 ;  /* 0xfffffff042427807 */ /* 0x000fe40006800000 */
[----:B------:R-:W-:Y:S02]  /*6650*/  ISETP.NE.AND P0, PT, R104, RZ, PT ;  /* 0x000000ff6800720c */ /* 0x000fe40003f05270 */
[----:B------:R-:W-:Y:S02]  /*6660*/  IADD3 R108, PT, PT, R67, R66, RZ ;  /* 0x00000042436c7210 */ /* 0x000fe40007ffe0ff */
[----:B------:R-:W-:Y:S01]  /*6670*/  ISETP.NE.AND P6, PT, R72, RZ, PT ;  /* 0x000000ff4800720c */ /* 0x000fe20003fc5270 */
[C---:B--2---:R-:W-:Y:S11]  /*6680*/  IMAD R0, R46.reuse, R4, RZ ;  /* 0x000000042e007224 */ /* 0x044ff600078e02ff */
[----:B------:R-:W-:Y:S01]  /*6690*/  @!UPT UIADD3 URZ, UPT, UPT, URZ, URZ, URZ ;  /* 0x000000fffffff290 */ /* 0x000fe2000fffe0ff */
[----:B------:R-:W-:Y:S01]  /*66a0*/  @P6 SHF.L.U32 R74, R99, 0x1f, RZ ;  /* 0x0000001f634a6819 */ /* 0x000fe200000006ff */
[C---:B------:R-:W-:Y:S02]  /*66b0*/  IMAD R2, R46.reuse, R5, RZ ;  /* 0x000000052e027224 */ /* 0x040fe400078e02ff */
[----:B------:R-:W-:Y:S01]  /*66c0*/  IMAD R0, R49, R50, R0 ;  /* 0x0000003231007224 */ /* 0x000fe200078e0200 */
[----:B------:R-:W-:Y:S01]  /*66d0*/  SHF.R.S32.HI R49, RZ, 0x18, R52 ;  /* 0x00000018ff317819 */ /* 0x000fe20000011434 */
[C---:B------:R-:W-:Y:S02]  /*66e0*/  IMAD R3, R46.reuse, R6, RZ ;  /* 0x000000062e037224 */ /* 0x040fe400078e02ff */
[-C--:B------:R-:W-:Y:S01]  /*66f0*/  IMAD R2, R51, R50.reuse, R2 ;  /* 0x0000003233027224 */ /* 0x080fe200078e0202 */
[----:B------:R-:W-:Y:S01]  /*6700*/  SHF.R.S32.HI R51, RZ, 0x18, R56 ;  /* 0x00000018ff337819 */ /* 0x000fe20000011438 */
[C---:B------:R-:W-:Y:S02]  /*6710*/  IMAD R7, R46.reuse, R7, RZ ;  /* 0x000000072e077224 */ /* 0x040fe400078e02ff */
[----:B------:R-:W-:Y:S01]  /*6720*/  IMAD R3, R49, R50, R3 ;  /* 0x0000003231037224 */ /* 0x000fe200078e0203 */
[----:B------:R-:W-:Y:S01]  /*6730*/  MOV R49, R53 ;  /* 0x0000003500317202 */ /* 0x000fe20000000f00 */
[C---:B------:R-:W-:Y:S01]  /*6740*/  IMAD.U32 R52, R57.reuse, 0x10000, RZ ;  /* 0x0001000039347824 */ /* 0x040fe200078e00ff */
[----:B------:R-:W-:Y:S01]  /*6750*/  SHF.L.U32 R53, R57, 0x8, RZ ;  /* 0x0000000839357819 */ /* 0x000fe200000006ff */
[C---:B------:R-:W-:Y:S02]  /*6760*/  IMAD R4, R46.reuse, R8, RZ ;  /* 0x000000082e047224 */ /* 0x040fe400078e02ff */
[-C--:B------:R-:W-:Y:S01]  /*6770*/  IMAD R7, R51, R50.reuse, R7 ;  /* 0x0000003233077224 */ /* 0x080fe200078e0207 */
[----:B------:R-:W-:Y:S01]  /*6780*/  SHF.R.S32.HI R51, RZ, 0x18, R52 ;  /* 0x00000018ff337819 */ /* 0x000fe20000011434 */
[C---:B------:R-:W-:Y:S01]  /*6790*/  IMAD R5, R46.reuse, R9, RZ ;  /* 0x000000092e057224 */ /* 0x040fe200078e02ff */
[----:B------:R-:W-:Y:S01]  /*67a0*/  SHF.R.S32.HI R52, RZ, 0x18, R57 ;  /* 0x00000018ff347819 */ /* 0x000fe20000011439 */
[----:B------:R-:W-:Y:S01]  /*67b0*/  IMAD R4, R49, R50, R4 ;  /* 0x0000003231047224 */ /* 0x000fe200078e0204 */
[----:B------:R-:W-:Y:S01]  /*67c0*/  SHF.R.S32.HI R49, RZ, 0x18, R53 ;  /* 0x00000018ff317819 */ /* 0x000fe20000011435 */
[----:B------:R-:W-:Y:S01]  /*67d0*/  IMAD R6, R46, R10, RZ ;  /* 0x0000000a2e067224 */ /* 0x000fe200078e02ff */
[----:B------:R-:W-:Y:S01]  /*67e0*/  PRMT R53, R58, 0x8880, RZ ;  /* 0x000088803a357816 */ /* 0x000fe200000000ff */
[----:B------:R-:W-:Y:S01]  /*67f0*/  IMAD R11, R46, R11, RZ ;  /* 0x0000000b2e0b7224 */ /* 0x000fe200078e02ff */
[----:B------:R-:W-:Y:S01]  /*6800*/  I2IP.S8.S32.SAT R55, R7, R3, RZ ;  /* 0x0000000307377239 */ /* 0x000fe200000014ff */
[----:B------:R-:W-:Y:S02]  /*6810*/  IMAD R5, R51, R50, R5 ;  /* 0x0000003233057224 */ /* 0x000fe400078e0205 */
[----:B------:R-:W-:Y:S01]  /*6820*/  IMAD.U32 R51, R58, 0x10000, RZ ;  /* 0x000100003a337824 */ /* 0x000fe200078e00ff */
[----:B------:R-:W-:Y:S01]  /*6830*/  I2IP.S8.S32.SAT R68, R2, R0, R55 ;  /* 0x0000000002447239 */ /* 0x000fe20000001437 */
[----:B------:R-:W-:Y:S01]  /*6840*/  IMAD R6, R49, R50, R6 ;  /* 0x0000003231067224 */ /* 0x000fe200078e0206 */
[----:B------:R-:W-:Y:S01]  /*6850*/  MOV R49, R53 ;  /* 0x0000003500317202 */ /* 0x000fe20000000f00 */
[----:B------:R-:W-:Y:S01]  /*6860*/  IMAD R8, R46, R12, RZ ;  /* 0x0000000c2e087224 */ /* 0x000fe200078e02ff */
[----:B------:R-:W-:Y:S01]  /*6870*/  SHF.R.S32.HI R51, RZ, 0x18, R51 ;  /* 0x00000018ff337819 */ /* 0x000fe20000011433 */
[-C--:B------:R-:W-:Y:S01]  /*6880*/  IMAD R11, R52, R50.reuse, R11 ;  /* 0x00000032340b7224 */ /* 0x080fe200078e020b */
[----:B------:R-:W-:Y:S01]  /*6890*/  SHF.L.U32 R52, R58, 0x8, RZ ;  /* 0x000000083a347819 */ /* 0x000fe200000006ff */
[C---:B------:R-:W-:Y:S01]  /*68a0*/  IMAD R9, R46.reuse, R13, RZ ;  /* 0x0000000d2e097224 */ /* 0x040fe200078e02ff */
[----:B------:R-:W-:Y:S01]  /*68b0*/  SHF.L.U32 R53, R59, 0x8, RZ ;  /* 0x000000083b357819 */ /* 0x000fe200000006ff */
[----:B------:R-:W-:Y:S01]  /*68c0*/  IMAD R8, R49, R50, R8 ;  /* 0x0000003231087224 */ /* 0x000fe200078e0208 */
[----:B------:R-:W-:Y:S01]  /*68d0*/  SHF.R.S32.HI R49, RZ, 0x18, R52 ;  /* 0x00000018ff317819 */ /* 0x000fe20000011434 */
[C---:B------:R-:W-:Y:S01]  /*68e0*/  IMAD R10, R46.reuse, R14, RZ ;  /* 0x0000000e2e0a7224 */ /* 0x040fe200078e02ff */
[----:B------:R-:W-:Y:S01]  /*68f0*/  I2IP.S8.S32.SAT R69, R11, R6, RZ ;  /* 0x000000060b457239 */ /* 0x000fe200000014ff */
[----:B------:R-:W-:Y:S01]  /*6900*/  IMAD R9, R51, R50, R9 ;  /* 0x0000003233097224 */ /* 0x000fe200078e0209 */
[----:B------:R-:W-:Y:S01]  /*6910*/  SHF.R.S32.HI R51, RZ, 0x18, R58 ;  /* 0x00000018ff337819 */ /* 0x000fe2000001143a */
[----:B------:R-:W-:Y:S01]  /*6920*/  IMAD.U32 R52, R59, 0x10000, RZ ;  /* 0x000100003b347824 */ /* 0x000fe200078e00ff */
[----:B------:R-:W-:Y:S01]  /*6930*/  I2IP.S8.S32.SAT R69, R5, R4, R69 ;  /* 0x0000000405457239 */ /* 0x000fe20000001445 */
[C---:B------:R-:W-:Y:S01]  /*6940*/  IMAD R15, R46.reuse, R15, RZ ;  /* 0x0000000f2e0f7224 */ /* 0x040fe200078e02ff */
[----:B------:R-:W-:Y:S01]  /*6950*/  SHF.R.S32.HI R53, RZ, 0x18, R53 ;  /* 0x00000018ff357819 */ /* 0x000fe20000011435 */
[----:B------:R-:W-:Y:S01]  /*6960*/  IMAD R10, R49, R50, R10 ;  /* 0x00000032310a7224 */ /* 0x000fe200078e020a */
[----:B------:R-:W-:Y:S01]  /*6970*/  MOV R49, R54 ;  /* 0x0000003600317202 */ /* 0x000fe20000000f00 */
[C---:B------:R-:W-:Y:S01]  /*6980*/  IMAD R12, R46.reuse, R16, RZ ;  /* 0x000000102e0c7224 */ /* 0x040fe200078e02ff */
[----:B------:R-:W-:Y:S01]  /*6990*/  SHF.R.S32.HI R52, RZ, 0x18, R52 ;  /* 0x00000018ff347819 */ /* 0x000fe20000011434 */
[C---:B------:R-:W-:Y:S02]  /*69a0*/  IMAD R13, R46.reuse, R17, RZ ;  /* 0x000000112e0d7224 */ /* 0x040fe400078e02ff */
[----:B------:R-:W-:Y:S01]  /*69b0*/  IMAD R15, R51, R50, R15 ;  /* 0x00000032330f7224 */ /* 0x000fe200078e020f */
[----:B------:R-:W-:Y:S01]  /*69c0*/  SHF.R.S32.HI R51, RZ, 0x18, R59 ;  /* 0x00000018ff337819 */ /* 0x000fe2000001143b */
[C---:B------:R-:W-:Y:S02]  /*69d0*/  IMAD R14, R46.reuse, R18, RZ ;  /* 0x000000122e0e7224 */ /* 0x040fe400078e02ff */
[----:B------:R-:W-:Y:S01]  /*69e0*/  IMAD R12, R49, R50, R12 ;  /* 0x00000032310c7224 */ /* 0x000fe200078e020c */
[----:B------:R-:W-:Y:S01]  /*69f0*/  I2IP.S8.S32.SAT R70, R15, R10, RZ ;  /* 0x0000000a0f467239 */ /* 0x000fe200000014ff */
[----:B------:R-:W-:Y:S01]  /*6a00*/  IMAD R19, R46, R19, RZ ;  /* 0x000000132e137224 */ /* 0x000fe200078e02ff */
[----:B------:R-:W-:Y:S01]  /*6a10*/  PRMT R49, R60, 0x8880, RZ ;  /* 0x000088803c317816 */ /* 0x000fe200000000ff */
[----:B------:R-:W-:Y:S01]  /*6a20*/  IMAD R13, R52, R50, R13 ;  /* 0x00000032340d7224 */ /* 0x000fe200078e020d */
[----:B------:R-:W-:Y:S01]  /*6a30*/  I2IP.S8.S32.SAT R70, R9, R8, R70 ;  /* 0x0000000809467239 */ /* 0x000fe20000001446 */
[-C--:B------:R-:W-:Y:S01]  /*6a40*/  IMAD R14, R53, R50.reuse, R14 ;  /* 0x00000032350e7224 */ /* 0x080fe200078e020e */
[----:B------:R-:W-:Y:S01]  /*6a50*/  PRMT R53, R61, 0x8880, RZ ;  /* 0x000088803d357816 */ /* 0x000fe200000000ff */
[----:B------:R-:W-:Y:S01]  /*6a60*/  IMAD R19, R51, R50, R19 ;  /* 0x0000003233137224 */ /* 0x000fe200078e0213 */
[----:B------:R-:W-:Y:S01]  /*6a70*/  SHF.L.U32 R52, R61, 0x10, RZ ;  /* 0x000000103d347819 */ /* 0x000fe200000006ff */
[----:B------:R-:W-:Y:S02]  /*6a80*/  IMAD R16, R46, R20, RZ ;  /* 0x000000142e107224 */ /* 0x000fe400078e02ff */
[C---:B------:R-:W-:Y:S01]  /*6a90*/  IMAD.U32 R51, R60.reuse, 0x10000, RZ ;  /* 0x000100003c337824 */ /* 0x040fe200078e00ff */
[----:B------:R-:W-:Y:S01]  /*6aa0*/  I2IP.S8.S32.SAT R71, R19, R14, RZ ;  /* 0x0000000e13477239 */ /* 0x000fe200000014ff */
[----:B------:R-:W-:Y:S01]  /*6ab0*/  IMAD R16, R49, R50, R16 ;  /* 0x0000003231107224 */ /* 0x000fe200078e0210 */
[----:B------:R-:W-:Y:S01]  /*6ac0*/  SHF.L.U32 R49, R60, 0x8, RZ ;  /* 0x000000083c317819 */ /* 0x000fe200000006ff */
[C---:B------:R-:W-:Y:S01]  /*6ad0*/  IMAD R17, R46.reuse, R21, RZ ;  /* 0x000000152e117224 */ /* 0x040fe200078e02ff */
[----:B------:R-:W-:Y:S01]  /*6ae0*/  SHF.R.S32.HI R51, RZ, 0x18, R51 ;  /* 0x00000018ff337819 */ /* 0x000fe20000011433 */
[C---:B------:R-:W-:Y:S01]  /*6af0*/  IMAD R18, R46.reuse, R22, RZ ;  /* 0x000000162e127224 */ /* 0x040fe200078e02ff */
[----:B------:R-:W-:Y:S01]  /*6b00*/  SHF.R.S32.HI R49, RZ, 0x18, R49 ;  /* 0x00000018ff317819 */ /* 0x000fe20000011431 */
[C---:B------:R-:W-:Y:S01]  /*6b10*/  IMAD R23, R46.reuse, R23, RZ ;  /* 0x000000172e177224 */ /* 0x040fe200078e02ff */
[----:B------:R-:W-:Y:S01]  /*6b20*/  I2IP.S8.S32.SAT R71, R13, R12, R71 ;  /* 0x0000000c0d477239 */ /* 0x000fe20000001447 */
[----:B------:R-:W-:Y:S01]  /*6b30*/  IMAD R17, R51, R50, R17 ;  /* 0x0000003233117224 */ /* 0x000fe200078e0211 */
[----:B------:R-:W-:Y:S01]  /*6b40*/  SHF.R.S32.HI R51, RZ, 0x18, R60 ;  /* 0x00000018ff337819 */ /* 0x000fe2000001143c */
[----:B------:R-:W-:Y:S01]  /*6b50*/  IMAD.SHL.U32 R54, R61, 0x100, RZ ;  /* 0x000001003d367824 */ /* 0x000fe200078e00ff */
[----:B------:R-:W-:Y:S01]  /*6b60*/  SHF.R.S32.HI R52, RZ, 0x18, R52 ;  /* 0x00000018ff347819 */ /* 0x000fe20000011434 */
[C---:B------:R-:W-:Y:S01]  /*6b70*/  IMAD R20, R46.reuse, R24, RZ ;  /* 0x000000182e147224 */ /* 0x040fe200078e02ff */
[----:B------:R1:W-:Y:S01]  /*6b80*/  STS.128 [R95+UR49+0x4200], R68 ;  /* 0x004200445f007988 */ /* 0x0003e20008000c31 */
[-C--:B------:R-:W-:Y:S01]  /*6b90*/  IMAD R18, R49, R50.reuse, R18 ;  /* 0x0000003231127224 */ /* 0x080fe200078e0212 */
[----:B------:R-:W-:Y:S01]  /*6ba0*/  SHF.R.S32.HI R49, RZ, 0x18, R54 ;  /* 0x00000018ff317819 */ /* 0x000fe20000011436 */
[C---:B------:R-:W-:Y:S01]  /*6bb0*/  IMAD R21, R46.reuse, R25, RZ ;  /* 0x000000192e157224 */ /* 0x040fe200078e02ff */
[----:B------:R-:W-:Y:S01]  /*6bc0*/  SHF.R.S32.HI R54, RZ, 0x18, R63 ;  /* 0x00000018ff367819 */ /* 0x000fe2000001143f */
[----:B------:R-:W-:Y:S01]  /*6bd0*/  IMAD R23, R51, R50, R23 ;  /* 0x0000003233177224 */ /* 0x000fe200078e0217 */
[----:B------:R-:W-:Y:S01]  /*6be0*/  SHF.R.S32.HI R51, RZ, 0x18, R61 ;  /* 0x00000018ff337819 */ /* 0x000fe2000001143d */
[C---:B------:R-:W-:Y:S02]  /*6bf0*/  IMAD R22, R46.reuse, R26, RZ ;  /* 0x0000001a2e167224 */ /* 0x040fe400078e02ff */
[----:B------:R-:W-:Y:S01]  /*6c00*/  IMAD R20, R53, R50, R20 ;  /* 0x0000003235147224 */ /* 0x000fe200078e0214 */
[----:B------:R-:W-:Y:S01]  /*6c10*/  I2IP.S8.S32.SAT R76, R23, R18, RZ ;  /* 0x00000012174c7239 */ /* 0x000fe200000014ff */
[----:B------:R-:W-:Y:S01]  /*6c20*/  IMAD R27, R46, R27, RZ ;  /* 0x0000001b2e1b7224 */ /* 0x000fe200078e02ff */
[----:B------:R-:W-:Y:S01]  /*6c30*/  SHF.L.U32 R53, R62, 0x8, RZ ;  /* 0x000000083e357819 */ /* 0x000fe200000006ff */
[-C--:B------:R-:W-:Y:S01]  /*6c40*/  IMAD R21, R52, R50.reuse, R21 ;  /* 0x0000003234157224 */ /* 0x080fe200078e0215 */
[C---:B------:R-:W-:Y:S01]  /*6c50*/  SHF.L.U32 R52, R62.reuse, 0x10, RZ ;  /* 0x000000103e347819 */ /* 0x040fe200000006ff */
[----:B------:R-:W-:Y:S01]  /*6c60*/  IMAD R22, R49, R50, R22 ;  /* 0x0000003231167224 */ /* 0x000fe200078e0216 */
[----:B------:R-:W-:Y:S01]  /*6c70*/  PRMT R49, R62, 0x8880, RZ ;  /* 0x000088803e317816 */ /* 0x000fe200000000ff */
[C---:B------:R-:W-:Y:S01]  /*6c80*/  IMAD R24, R46.reuse, R28, RZ ;  /* 0x0000001c2e187224 */ /* 0x040fe200078e02ff */
[----:B------:R-:W-:Y:S01]  /*6c90*/  I2IP.S8.S32.SAT R76, R17, R16, R76 ;  /* 0x00000010114c7239 */ /* 0x000fe2000000144c */
[----:B------:R-:W-:Y:S01]  /*6ca0*/  IMAD R27, R51, R50, R27 ;  /* 0x00000032331b7224 */ /* 0x000fe200078e021b */
[----:B------:R-:W-:Y:S01]  /*6cb0*/  SHF.R.S32.HI R51, RZ, 0x18, R52 ;  /* 0x00000018ff337819 */ /* 0x000fe20000011434 */
[C---:B------:R-:W-:Y:S01]  /*6cc0*/  IMAD R25, R46.reuse, R29, RZ ;  /* 0x0000001d2e197224 */ /* 0x040fe200078e02ff */
[----:B------:R-:W-:Y:S01]  /*6cd0*/  SHF.R.S32.HI R53, RZ, 0x18, R53 ;  /* 0x00000018ff357819 */ /* 0x000fe20000011435 */
[C---:B------:R-:W-:Y:S01]  /*6ce0*/  IMAD R26, R46.reuse, R30, RZ ;  /* 0x0000001e2e1a7224 */ /* 0x040fe200078e02ff */
[----:B------:R-:W-:Y:S01]  /*6cf0*/  I2IP.S8.S32.SAT R77, R27, R22, RZ ;  /* 0x000000161b4d7239 */ /* 0x000fe200000014ff */
[-C--:B------:R-:W-:Y:S01]  /*6d00*/  IMAD R24, R49, R50.reuse, R24 ;  /* 0x0000003231187224 */ /* 0x080fe200078e0218 */
[----:B------:R-:W-:Y:S01]  /*6d10*/  SHF.L.U32 R52, R63, 0x10, RZ ;  /* 0x000000103f347819 */ /* 0x000fe200000006ff */
[----:B------:R-:W-:Y:S01]  /*6d20*/  IMAD R25, R51, R50, R25 ;  /* 0x0000003233197224 */ /* 0x000fe200078e0219 */
[----:B------:R-:W-:Y:S01]  /*6d30*/  I2IP.S8.S32.SAT R77, R21, R20, R77 ;  /* 0x00000014154d7239 */ /* 0x000fe2000000144d */
[----:B------:R-:W-:Y:S01]  /*6d40*/  IMAD R26, R53, R50, R26 ;  /* 0x00000032351a7224 */ /* 0x000fe200078e021a */
[----:B------:R-:W-:Y:S01]  /*6d50*/  SHF.R.S32.HI R49, RZ, 0x18, R62 ;  /* 0x00000018ff317819 */ /* 0x000fe2000001143e */
[C---:B------:R-:W-:Y:S01]  /*6d60*/  IMAD R31, R46.reuse, R31, RZ ;  /* 0x0000001f2e1f7224 */ /* 0x040fe200078e02ff */
[C---:B------:R-:W-:Y:S01]  /*6d70*/  PRMT R51, R63.reuse, 0x8880, RZ ;  /* 0x000088803f337816 */ /* 0x040fe200000000ff */
[----:B------:R-:W-:Y:S01]  /*6d80*/  IMAD.SHL.U32 R53, R63, 0x100, RZ ;  /* 0x000001003f357824 */ /* 0x000fe200078e00ff */
[----:B------:R-:W-:Y:S01]  /*6d90*/  SHF.R.S32.HI R52, RZ, 0x18, R52 ;  /* 0x00000018ff347819 */ /* 0x000fe20000011434 */
[C---:B------:R-:W-:Y:S02]  /*6da0*/  IMAD R28, R46.reuse, R32, RZ ;  /* 0x000000202e1c7224 */ /* 0x040fe400078e02ff */
[C---:B------:R-:W-:Y:S01]  /*6db0*/  IMAD R29, R46.reuse, R33, RZ ;  /* 0x000000212e1d7224 */ /* 0x040fe200078e02ff */
[----:B------:R-:W-:Y:S01]  /*6dc0*/  SHF.R.S32.HI R53, RZ, 0x18, R53 ;  /* 0x00000018ff357819 */ /* 0x000fe20000011435 */
[-C--:B------:R-:W-:Y:S02]  /*6dd0*/  IMAD R31, R49, R50.reuse, R31 ;  /* 0x00000032311f7224 */ /* 0x080fe400078e021f */
[----:B------:R-:W-:Y:S02]  /*6de0*/  IMAD R28, R51, R50, R28 ;  /* 0x00000032331c7224 */ /* 0x000fe400078e021c */
[----:B------:R-:W-:Y:S01]  /*6df0*/  IMAD R30, R46, R34, RZ ;  /* 0x000000222e1e7224 */ /* 0x000fe200078e02ff */
[----:B------:R-:W-:Y:S01]  /*6e00*/  I2IP.S8.S32.SAT R55, R31, R26, RZ ;  /* 0x0000001a1f377239 */ /* 0x000fe200000014ff */
[----:B------:R-:W-:Y:S02]  /*6e10*/  IMAD R29, R52, R50, R29 ;  /* 0x00000032341d7224 */ /* 0x000fe400078e021d */
[----:B------:R-:W-:Y:S01]  /*6e20*/  IMAD R35, R46, R35, RZ ;  /* 0x000000232e237224 */ /* 0x000fe200078e02ff */
[----:B------:R-:W-:Y:S01]  /*6e30*/  I2IP.S8.S32.SAT R78, R25, R24, R55 ;  /* 0x00000018194e7239 */ /* 0x000fe20000001437 */
[-C--:B------:R-:W-:Y:S01]  /*6e40*/  IMAD R30, R53, R50.reuse, R30 ;  /* 0x00000032351e7224 */ /* 0x080fe200078e021e */
[----:B------:R-:W-:Y:S01]  /*6e50*/  LEA R55, R100, UR49, 0x3 ;  /* 0x0000003164377c11 */ /* 0x000fe2000f8e18ff */
[----:B------:R-:W-:Y:S05]  /*6e60*/  IMAD R35, R54, R50, R35 ;  /* 0x0000003236237224 */ /* 0x000fea00078e0223 */
[----:B------:R-:W-:Y:S04]  /*6e70*/  I2IP.S8.S32.SAT R73, R35, R30, RZ ;  /* 0x0000001e23497239 */ /* 0x000fe800000014ff */
[----:B------:R-:W-:Y:S05]  /*6e80*/  I2IP.S8.S32.SAT R79, R29, R28, R73 ;  /* 0x0000001c1d4f7239 */ /* 0x000fea0000001449 */
[----:B------:R1:W-:Y:S01]  /*6e90*/  STS.128 [R108+0x4200], R76 ;  /* 0x0042004c6c007388 */ /* 0x0003e20000000c00 */
[----:B------:R-:W-:Y:S01]  /*6ea0*/  @!PT LDS RZ, [RZ] ;  /* 0x00000000fffff984 */ /* 0x000fe20000000800 */
[----:B------:R-:W-:Y:S01]  /*6eb0*/  @!PT LDS RZ, [RZ] ;  /* 0x00000000fffff984 */ /* 0x000fe20000000800 */
[----:B------:R-:W-:Y:S01]  /*6ec0*/  @!PT LDS RZ, [RZ] ;  /* 0x00000000fffff984 */ /* 0x000fe20000000800 */
[----:B------:R-:W-:Y:S01]  /*6ed0*/  @!PT LDS RZ, [RZ] ;  /* 0x00000000fffff984 */ /* 0x000fe20000000800 */
[----:B------:R2:W-:Y:S07]  /*6ee0*/  MEMBAR.ALL.CTA ;  /* 0x0000000000007992 */ /* 0x0005ee0000008000 */
[----:B--2---:R-:W2:Y:S02]  /*6ef0*/  FENCE.VIEW.ASYNC.S ;  /* 0x00000000000073c6 */ /* 0x004ea40000000000 */
[----:B--2---:R-:W-:Y:S06]  /*6f00*/  BAR.SYNC.DEFER_BLOCKING 0x1, 0x80 ;  /* 0x0042000000007b1d */ /* 0x004fec0000010000 */
[----:B------:R-:W-:Y:S05]  /*6f10*/  @P0 BRA `(.L_x_117) ;  /* 0x0000000000380947 */ /* 0x000fea0003800000 */
[----:B------:R-:W-:Y:S02]  /*6f20*/  UIADD3 UR4, UPT, UPT, UR49, 0x4200, URZ ;  /* 0x0000420031047890 */ /* 0x000fe4000fffe0ff */
[----:B------:R-:W-:Y:S01]  /*6f30*/  UIADD3 UR8, UP0, UPT, UR52, 0x680, URZ ;  /* 0x0000068034087890 */ /* 0x000fe2000ff1e0ff */
[----:B------:R-:W-:Y:S01]  /*6f40*/  UMOV UR43, UR36 ;  /* 0x00000024002b7c82 */ /* 0x000fe20008000000 */
[----:B------:R-:W-:Y:S02]  /*6f50*/  UIADD3 UR5, UPT, UPT, UR41, 0x80, URZ ;  /* 0x0000008029057890 */ /* 0x000fe4000fffe0ff */
[----:B------:R-:W-:Y:S01]  /*6f60*/  MOV R103, UR4 ;  /* 0x0000000400677c02 */ /* 0x000fe20008000f00 */
[----:B------:R-:W-:Y:S02]  /*6f70*/  UIADD3.X UR9, UPT, UPT, URZ, UR53, URZ, UP0, !UPT ;  /* 0x00000035ff097290 */ /* 0x000fe400087fe4ff */
[----:B------:R-:W-:Y:S01]  /*6f80*/  UIADD3 UR4, UPT, UPT, UR49, 0x4a00, URZ ;  /* 0x00004a0031047890 */ /* 0x000fe2000fffe0ff */
[----:B------:R-:W-:Y:S01]  /*6f90*/  R2UR UR40, R103 ;  /* 0x00000000672872ca */ /* 0x000fe200000e0000 */
[----:B------:R-:W-:Y:S01]  /*6fa0*/  UMOV UR6, UR42 ;  /* 0x0000002a00067c82 */ /* 0x000fe20008000000 */
[----:B------:R-:W-:Y:S11]  /*6fb0*/  UMOV UR7, UR36 ;  /* 0x0000002400077c82 */ /* 0x000ff60008000000 */
[----:B------:R2:W-:Y:S01]  /*6fc0*/  UTMASTG.3D [UR40], [UR8] ;  /* 0x00000028080073b5 */ /* 0x0005e20008010000 */
[----:B------:R2:W-:Y:S01]  /*6fd0*/  UTMASTG.3D [UR4], [UR8] ;  /* 0x00000004080073b5 */ /* 0x0005e20008010000 */
[----:B------:R0:W-:Y:S01]  /*6fe0*/  UTMACMDFLUSH ;  /* 0x00000000000079b7 */ /* 0x0001e20000000000 */
[----:B--2---:R-:W-:Y:S04]  /*6ff0*/  DEPBAR.LE SB0, 0x1 ;  /* 0x000080400000791a */ /* 0x004fe80000000000 */
.L_x_117:
[----:B------:R-:W-:Y:S05]  /*7000*/  BSYNC.RECONVERGENT B0 ;  /* 0x0000000000007941 */ /* 0x000fea0003800200 */
.L_x_116:
[----:B------:R-:W-:Y:S06]  /*7010*/  BAR.SYNC.DEFER_BLOCKING 0x1, 0x80 ;  /* 0x0042000000007b1d */ /* 0x000fec0000010000 */
[----:B------:R-:W2:Y:S01]  /*7020*/  @P6 SYNCS.PHASECHK.TRANS64.TRYWAIT P0, [R55+URZ+0x40], R74 ;  /* 0x0000404a370065a7 */ /* 0x000ea200080011ff */
[----:B------:R-:W-:Y:S01]  /*7030*/  BSSY B1, `(.L_x_118) ;  /* 0x000001f000017945 */ /* 0x000fe20003800000 */
[----:B--2---:R-:W-:Y:S03]  /*7040*/  @P6 SEL R64, RZ, 0x1, !P0 ;  /* 0x00000001ff406807 */ /* 0x004fe60004000000 */
[----:B------:R-:W-:Y:S05]  /*7050*/  @!P6 BRA `(.L_x_119) ;  /* 0x000000000070e947 */ /* 0x000fea0003800000 */
[----:B------:R-:W-:Y:S01]  /*7060*/  ISETP.NE.AND P1, PT, R65, RZ, PT ;  /* 0x000000ff4100720c */ /* 0x000fe20003f25270 */
[----:B------:R-:W-:Y:S01]  /*7070*/  BSSY B0, `(.L_x_120) ;  /* 0x0000008000007945 */ /* 0x000fe20003800000 */
[----:B------:R-:W-:Y:S11]  /*7080*/  ISETP.NE.AND P0, PT, R64, RZ, PT ;  /* 0x000000ff4000720c */ /* 0x000ff60003f05270 */
[----:B------:R-:W-:Y:S04]  /*7090*/  @P1 IMAD R3, R100, 0x1000, R67 ;  /* 0x0000100064031824 */ /* 0x000fe800078e0243 */
[----:B------:R-:W-:Y:S01]  /*70a0*/  @P1 IMAD.IADD R2, R66, 0x1, R3 ;  /* 0x0000000142021824 */ /* 0x000fe200078e0203 */
[----:B------:R-:W-:Y:S06]  /*70b0*/  @P0 BRA `(.L_x_121) ;  /* 0x00000000000c0947 */ /* 0x000fec0003800000 */
[----:B------:R-:W-:Y:S04]  /*70c0*/  SHF.L.U32 R0, R99, 0x1f, RZ ;  /* 0x0000001f63007819 */ /* 0x000fe800000006ff */
[----:B------:R-:W2:Y:S02]  /*70d0*/  SYNCS.PHASECHK.TRANS64.TRYWAIT P0, [R55+URZ+0x40], R0 ;  /* 0x00004000370075a7 */ /* 0x000ea400080011ff */
[----:B--2---:R-:W-:Y:S05]  /*70e0*/  @!P0 BRA `(.L_x_122) ;  /* 0x00000034004c8947 */ /* 0x004fea0003800000 */
.L_x_121:
[----:B------:R-:W-:Y:S05]  /*70f0*/  BSYNC B0 ;  /* 0x0000000000007941 */ /* 0x000fea0003800000 */
.L_x_120:
[----:B------:R-:W-:Y:S01]  /*7100*/  ISETP.NE.AND P0, PT, R65, RZ, PT ;  /* 0x000000ff4100720c */ /* 0x000fe20003f05270 */
[----:B--2---:R-:W-:Y:S02]  /*7110*/  VIADD R55, R55, 0x60 ;  /* 0x0000006037377836 */ /* 0x004fe40000000000 */
[----:B------:R-:W-:Y:S02]  /*7120*/  IMAD.U32 R0, RZ, RZ, UR37 ;  /* 0x00000025ff007e24 */ /* 0x000fe4000f8e00ff */
[----:B------:R-:W-:Y:S03]  /*7130*/  VIADD R100, R100, 0x1 ;  /* 0x0000000164647836 */ /* 0x000fe60000000000 */
[----:B------:R-:W-:Y:S05]  /*7140*/  PRMT R0, R0, 0x654, R55 ;  /* 0x0000065400007816 */ /* 0x000fea0000000037 */
[----:B------:R2:W3:Y:S04]  /*7150*/  @P0 LDS.128 R56, [R3+0x200] ;  /* 0x0002000003380984 */ /* 0x0004e80000000c00 */
[----:B------:R2:W4:Y:S01]  /*7160*/  @P0 LDS.128 R60, [R2+0x200] ;  /* 0x00020000023c0984 */ /* 0x0005220000000c00 */
        /* <DEDUP_REMOVED lines=10> */
[----:B--23--:R-:W-:Y:S02]  /*7210*/  LOP3.LUT R99, R99, R0, RZ, 0x3c, !PT ;  /* 0x0000000063637212 */ /* 0x00cfe400078e3cff */
.L_x_119:
[----:B------:R-:W-:Y:S05]  /*7220*/  BSYNC B1 ;  /* 0x0000000000017941 */ /* 0x000fea0003800000 */
.L_x_118:
[----:B------:R-:W-:Y:S05]  /*7230*/  VIADD R0, R48, 0x20 ;  /* 0x0000002030007836 */ /* 0x000fea0000000000 */
[----:B------:R-:W-:Y:S04]  /*7240*/  SHF.R.U32.HI R0, RZ, 0x15, R0 ;  /* 0x00000015ff007819 */ /* 0x000fe80000011600 */
[----:B------:R-:W-:Y:S11]  /*7250*/  LOP3.LUT P0, RZ, R0, 0x3, R97, 0x48, !PT ;  /* 0x0000000300ff7812 */ /* 0x000ff60007804861 */
[----:B------:R-:W-:Y:S02]  /*7260*/  @!UPT UIADD3 URZ, UPT, UPT, URZ, URZ, URZ ;  /* 0x000000fffffff290 */ /* 0x000fe4000fffe0ff */
[----:B------:R-:W-:Y:S05]  /*7270*/  @!P0 BRA `(.L_x_123) ;  /* 0x0000000000408947 */ /* 0x000fea0003800000 */
[----:B------:R-:W2:Y:S01]  /*7280*/  LDCU.64 UR8, c[0x4][0x78] ;  /* 0x01000f00ff0877ac */ /* 0x000ea20008000a00 */
[----:B------:R-:W-:Y:S01]  /*7290*/  MOV R3, 0x0 ;  /* 0x0000000000037802 */ /* 0x000fe20000000f00 */
[----:B------:R-:W-:Y:S02]  /*72a0*/  HFMA2 R12, -RZ, RZ, 0, 5.9604644775390625e-08 ;  /* 0x00000001ff0c7431 */ /* 0x000fe400000001ff */
[----:B------:R-:W-:Y:S02]  /*72b0*/  IMAD.MOV.U32 R8, RZ, RZ, 0x192 ;  /* 0x00000192ff087424 */ /* 0x000fe400078e00ff */
[----:B------:R-:W-:Y:S01]  /*72c0*/  IMAD.MOV.U32 R13, RZ, RZ, RZ ;  /* 0x000000ffff0d7224 */ /* 0x000fe200078e00ff */
[----:B------:R-:W3:Y:S01]  /*72d0*/  LDCU.64 UR6, c[0x4][0x80] ;  /* 0x01001000ff0677ac */ /* 0x000ee20008000a00 */
[----:B------:R-:W1:Y:S01]  /*72e0*/  LDC.64 R2, c[0x4][R3] ;  /* 0x0100000003027b82 */ /* 0x000e620000000a00 */
[----:B------:R-:W5:Y:S01]  /*72f0*/  LDCU.64 UR4, c[0x4][0x18] ;  /* 0x01000300ff0477ac */ /* 0x000f620008000a00 */
[----:B--2---:R-:W-:Y:S01]  /*7300*/  MOV R5, UR9 ;  /* 0x0000000900057c02 */ /* 0x004fe20008000f00 */
[----:B------:R-:W-:Y:S01]  /*7310*/  IMAD.U32 R4, RZ, RZ, UR8 ;  /* 0x00000008ff047e24 */ /* 0x000fe2000f8e00ff */
[----:B---3--:R-:W-:Y:S01]  /*7320*/  MOV R7, UR7 ;  /* 0x0000000700077c02 */ /* 0x008fe20008000f00 */
[----:B------:R-:W-:Y:S01]  /*7330*/  IMAD.U32 R6, RZ, RZ, UR6 ;  /* 0x00000006ff067e24 */ /* 0x000fe2000f8e00ff */
[----:B-----5:R-:W-:Y:S01]  /*7340*/  MOV R11, UR5 ;  /* 0x00000005000b7c02 */ /* 0x020fe20008000f00 */
[----:B------:R-:W-:Y:S02]  /*7350*/  IMAD.U32 R10, RZ, RZ, UR4 ;  /* 0x00000004ff0a7e24 */ /* 0x000fe4000f8e00ff */
[----:B------:R-:W-:Y:S07]  /*7360*/  LEPC R20, `(.L_x_123) ;  /* 0x000000001014794e */ /* 0x000fee0000000000 */
[----:B-1--4-:R-:W-:Y:S05]  /*7370*/  CALL.ABS.NOINC R2 ;  /* 0x0000000002007343 */ /* 0x012fea0003c00000 */
.L_x_123:
[----:B------:R-:W-:Y:S01]  /*7380*/  SHF.L.U32 R51, R56, 0x10, RZ ;  /* 0x0000001038337819 */ /* 0x000fe200000006ff */
[----:B------:R-:W-:Y:S05]  /*7390*/  WARPSYNC.ALL ;  /* 0x0000000000007948 */ /* 0x000fea0003800000 */
[----:B------:R-:W-:Y:S01]  /*73a0*/  R2UR UR4, R48 ;  /* 0x00000000300472ca */ /* 0x000fe200000e0000 */
[----:B------:R-:W-:Y:S01]  /*73b0*/  BSSY.RECONVERGENT B0, `(.L_x_124) ;  /* 0x000009d000007945 */ /* 0x000fe20003800200 */
[C---:B------:R-:W-:Y:S02]  /*73c0*/  PRMT R49, R56.reuse, 0x8880, RZ ;  /* 0x0000888038317816 */ /* 0x040fe400000000ff */
[----:B------:R-:W-:Y:S02]  /*73d0*/  SHF.R.S32.HI R51, RZ, 0x18, R51 ;  /* 0x00000018ff337819 */ /* 0x000fe40000011433 */
[----:B------:R-:W-:Y:S02]  /*73e0*/  SHF.L.U32 R52, R56, 0x8, RZ ;  /* 0x0000000838347819 */ /* 0x000fe400000006ff */
[----:B------:R-:W-:Y:S02]  /*73f0*/  SHF.L.U32 R53, R57, 0x8, RZ ;  /* 0x0000000839357819 */ /* 0x000fe400000006ff */
[----:B------:R-:W-:Y:S02]  /*7400*/  SHF.R.S32.HI R54, RZ, 0x18, R58 ;  /* 0x00000018ff367819 */ /* 0x000fe4000001143a */
[----:B------:R-:W-:Y:S01]  /*7410*/  SHF.R.S32.HI R53, RZ, 0x18, R53 ;  /* 0x00000018ff357819 */ /* 0x000fe20000011435 */
[----:B------:R-:W2:Y:S01]  /*7420*/  LDTM.x32 R4, tmem[UR4+0x20] ;  /* 0x00002004000479ee */ /* 0x000ea200082c0000 */
[----:B----4-:R-:W-:Y:S02]  /*7430*/  SHF.L.U32 R55, R62, 0x8, RZ ;  /* 0x000000083e377819 */ /* 0x010fe400000006ff */
[----:B------:R-:W-:Y:S02]  /*7440*/  ISETP.NE.AND P0, PT, R104, RZ, PT ;  /* 0x000000ff6800720c */ /* 0x000fe40003f05270 */
[----:B------:R-:W-:Y:S02]  /*7450*/  SHF.R.S32.HI R55, RZ, 0x18, R55 ;  /* 0x00000018ff377819 */ /* 0x000fe40000011437 */
[----:B------:R-:W-:Y:S01]  /*7460*/  ISETP.NE.AND P6, PT, R72, RZ, PT ;  /* 0x000000ff4800720c */ /* 0x000fe20003fc5270 */
[C---:B--2---:R-:W-:Y:S02]  /*7470*/  IMAD R0, R46.reuse, R4, RZ ;  /* 0x000000042e007224 */ /* 0x044fe400078e02ff */
[C---:B------:R-:W-:Y:S02]  /*7480*/  IMAD R2, R46.reuse, R5, RZ ;  /* 0x000000052e027224 */ /* 0x040fe400078e02ff */
[----:B------:R-:W-:Y:S01]  /*7490*/  IMAD R0, R49, R50, R0 ;  /* 0x0000003231007224 */ /* 0x000fe200078e0200 */
[----:B------:R-:W-:Y:S01]  /*74a0*/  SHF.R.S32.HI R49, RZ, 0x18, R52 ;  /* 0x00000018ff317819 */ /* 0x000fe20000011434 */
[C---:B------:R-:W-:Y:S01]  /*74b0*/  IMAD R3, R46.reuse, R6, RZ ;  /* 0x000000062e037224 */ /* 0x040fe200078e02ff */
[----:B------:R-:W-:Y:S01]  /*74c0*/  SHF.L.U32 R52, R57, 0x10, RZ ;  /* 0x0000001039347819 */ /* 0x000fe200000006ff */
[-C--:B------:R-:W-:Y:S01]  /*74d0*/  IMAD R2, R51, R50.reuse, R2 ;  /* 0x0000003233027224 */ /* 0x080fe200078e0202 */
[----:B------:R-:W-:Y:S01]  /*74e0*/  SHF.R.S32.HI R51, RZ, 0x18, R56 ;  /* 0x00000018ff337819 */ /* 0x000fe20000011438 */
[C---:B------:R-:W-:Y:S02]  /*74f0*/  IMAD R7, R46.reuse, R7, RZ ;  /* 0x000000072e077224 */ /* 0x040fe400078e02ff */
[-C--:B------:R-:W-:Y:S01]  /*7500*/  IMAD R3, R49, R50.reuse, R3 ;  /* 0x0000003231037224 */ /* 0x080fe200078e0203 */
[----:B------:R-:W-:Y:S01]  /*7510*/  PRMT R49, R57, 0x8880, RZ ;  /* 0x0000888039317816 */ /* 0x000fe200000000ff */
[----:B------:R-:W-:Y:S01]  /*7520*/  IMAD R7, R51, R50, R7 ;  /* 0x0000003233077224 */ /* 0x000fe200078e0207 */
[----:B------:R-:W-:Y:S01]  /*7530*/  SHF.R.S32.HI R51, RZ, 0x18, R52 ;  /* 0x00000018ff337819 */ /* 0x000fe20000011434 */
[----:B------:R-:W-:Y:S01]  /*7540*/  IMAD R4, R46, R8, RZ ;  /* 0x000000082e047224 */ /* 0x000fe200078e02ff */
[----:B------:R-:W-:Y:S01]  /*7550*/  SHF.L.U32 R52, R58, 0x10, RZ ;  /* 0x000000103a347819 */ /* 0x000fe200000006ff */
[C---:B------:R-:W-:Y:S01]  /*7560*/  IMAD R5, R46.reuse, R9, RZ ;  /* 0x000000092e057224 */ /* 0x040fe200078e02ff */
[----:B-1----:R-:W-:Y:S01]  /*7570*/  I2IP.S8.S32.SAT R69, R7, R3, RZ ;  /* 0x0000000307457239 */ /* 0x002fe200000014ff */
[----:B------:R-:W-:Y:S01]  /*7580*/  IMAD R6, R46, R10, RZ ;  /* 0x0000000a2e067224 */ /* 0x000fe200078e02ff */
[----:B------:R-:W-:Y:S01]  /*7590*/  SHF.R.S32.HI R52, RZ, 0x18, R52 ;  /* 0x00000018ff347819 */ /* 0x000fe20000011434 */
[----:B------:R-:W-:Y:S01]  /*75a0*/  IMAD R4, R49, R50, R4 ;  /* 0x0000003231047224 */ /* 0x000fe200078e0204 */
[----:B------:R-:W-:Y:S01]  /*75b0*/  I2IP.S8.S32.SAT R68, R2, R0, R69 ;  /* 0x0000000002447239 */ /* 0x000fe20000001445 */
[-C--:B------:R-:W-:Y:S01]  /*75c0*/  IMAD R5, R51, R50.reuse, R5 ;  /* 0x0000003233057224 */ /* 0x080fe200078e0205 */
[----:B------:R-:W-:Y:S01]  /*75d0*/  SHF.R.S32.HI R49, RZ, 0x18, R57 ;  /* 0x00000018ff317819 */ /* 0x000fe20000011439 */
[----:B------:R-:W-:Y:S01]  /*75e0*/  IMAD R11, R46, R11, RZ ;  /* 0x0000000b2e0b7224 */ /* 0x000fe200078e02ff */
[C---:B------:R-:W-:Y:S01]  /*75f0*/  PRMT R51, R58.reuse, 0x8880, RZ ;  /* 0x000088803a337816 */ /* 0x040fe200000000ff */
[----:B------:R-:W-:Y:S01]  /*7600*/  IMAD R6, R53, R50, R6 ;  /* 0x0000003235067224 */ /* 0x000fe200078e0206 */
[----:B------:R-:W-:Y:S01]  /*7610*/  SHF.L.U32 R53, R58, 0x8, RZ ;  /* 0x000000083a357819 */ /* 0x000fe200000006ff */
[C---:B------:R-:W-:Y:S02]  /*7620*/  IMAD R8, R46.reuse, R12, RZ ;  /* 0x0000000c2e087224 */ /* 0x040fe400078e02ff */
[C---:B------:R-:W-:Y:S01]  /*7630*/  IMAD R9, R46.reuse, R13, RZ ;  /* 0x0000000d2e097224 */ /* 0x040fe200078e02ff */
[----:B------:R-:W-:Y:S01]  /*7640*/  SHF.R.S32.HI R53, RZ, 0x18, R53 ;  /* 0x00000018ff357819 */ /* 0x000fe20000011435 */
[----:B------:R-:W-:Y:S01]  /*7650*/  IMAD R11, R49, R50, R11 ;  /* 0x00000032310b7224 */ /* 0x000fe200078e020b */
[----:B------:R-:W-:Y:S01]  /*7660*/  PRMT R49, R59, 0x8880, RZ ;  /* 0x000088803b317816 */ /* 0x000fe200000000ff */
[----:B------:R-:W-:Y:S02]  /*7670*/  IMAD R10, R46, R14, RZ ;  /* 0x0000000e2e0a7224 */ /* 0x000fe400078e02ff */
[----:B------:R-:W-:Y:S01]  /*7680*/  IMAD R8, R51, R50, R8 ;  /* 0x0000003233087224 */ /* 0x000fe200078e0208 */
[----:B------:R-:W-:Y:S01]  /*7690*/  I2IP.S8.S32.SAT R70, R11, R6, RZ ;  /* 0x000000060b467239 */ /* 0x000fe200000014ff */
[-C--:B------:R-:W-:Y:S01]  /*76a0*/  IMAD R9, R52, R50.reuse, R9 ;  /* 0x0000003234097224 */ /* 0x080fe200078e0209 */
[----:B------:R-:W-:Y:S01]  /*76b0*/  SHF.L.U32 R51, R59, 0x10, RZ ;  /* 0x000000103b337819 */ /* 0x000fe200000006ff */
[----:B------:R-:W-:Y:S01]  /*76c0*/  IMAD R10, R53, R50, R10 ;  /* 0x00000032350a7224 */ /* 0x000fe200078e020a */
[----:B------:R-:W-:Y:S01]  /*76d0*/  I2IP.S8.S32.SAT R69, R5, R4, R70 ;  /* 0x0000000405457239 */ /* 0x000fe20000001446 */
[C---:B------:R-:W-:Y:S01]  /*76e0*/  IMAD R15, R46.reuse, R15, RZ ;  /* 0x0000000f2e0f7224 */ /* 0x040fe200078e02ff */
[----:B------:R-:W-:Y:S01]  /*76f0*/  SHF.R.S32.HI R51, RZ, 0x18, R51 ;  /* 0x00000018ff337819 */ /* 0x000fe20000011433 */
[----:B------:R-:W-:Y:S01]  /*7700*/  IMAD.SHL.U32 R53, R59, 0x100, RZ ;  /* 0x000001003b357824 */ /* 0x000fe200078e00ff */
[----:B------:R-:W-:Y:S01]  /*7710*/  SHF.R.S32.HI R52, RZ, 0x18, R59 ;  /* 0x00000018ff347819 */ /* 0x000fe2000001143b */
[C---:B------:R-:W-:Y:S02]  /*7720*/  IMAD R12, R46.reuse, R16, RZ ;  /* 0x000000102e0c7224 */ /* 0x040fe400078e02ff */
[----:B------:R-:W-:Y:S01]  /*7730*/  IMAD R13, R46, R17, RZ ;  /* 0x000000112e0d7224 */ /* 0x000fe200078e02ff */
[----:B------:R-:W-:Y:S01]  /*7740*/  SHF.R.S32.HI R53, RZ, 0x18, R53 ;  /* 0x00000018ff357819 */ /* 0x000fe20000011435 */
[----:B------:R-:W-:Y:S01]  /*7750*/  IMAD R15, R54, R50, R15 ;  /* 0x00000032360f7224 */ /* 0x000fe200078e020f */
[----:B------:R-:W-:Y:S01]  /*7760*/  SHF.L.U32 R54, R61, 0x10, RZ ;  /* 0x000000103d367819 */ /* 0x000fe200000006ff */
[C---:B------:R-:W-:Y:S02]  /*7770*/  IMAD R14, R46.reuse, R18, RZ ;  /* 0x000000122e0e7224 */ /* 0x040fe400078e02ff */
[----:B------:R-:W-:Y:S01]  /*7780*/  IMAD R12, R49, R50, R12 ;  /* 0x00000032310c7224 */ /* 0x000fe200078e020c */
[----:B------:R-:W-:Y:S01]  /*7790*/  I2IP.S8.S32.SAT R71, R15, R10, RZ ;  /* 0x0000000a0f477239 */ /* 0x000fe200000014ff */
[----:B------:R-:W-:Y:S01]  /*77a0*/  IMAD R19, R46, R19, RZ ;  /* 0x000000132e137224 */ /* 0x000fe200078e02ff */
[----:B------:R-:W-:Y:S01]  /*77b0*/  PRMT R49, R60, 0x8880, RZ ;  /* 0x000088803c317816 */ /* 0x000fe200000000ff */
[----:B------:R-:W-:Y:S01]  /*77c0*/  IMAD R13, R51, R50, R13 ;  /* 0x00000032330d7224 */ /* 0x000fe200078e020d */
[----:B------:R-:W-:Y:S01]  /*77d0*/  I2IP.S8.S32.SAT R70, R9, R8, R71 ;  /* 0x0000000809467239 */ /* 0x000fe20000001447 */
[----:B------:R-:W-:Y:S01]  /*77e0*/  IMAD R16, R46, R20, RZ ;  /* 0x000000142e107224 */ /* 0x000fe200078e02ff */
[----:B------:R-:W-:Y:S01]  /*77f0*/  SHF.R.S32.HI R54, RZ, 0x18, R54 ;  /* 0x00000018ff367819 */ /* 0x000fe20000011436 */
[-C--:B------:R-:W-:Y:S01]  /*7800*/  IMAD R14, R53, R50.reuse, R14 ;  /* 0x00000032350e7224 */ /* 0x080fe200078e020e */
[----:B------:R-:W-:Y:S01]  /*7810*/  PRMT R53, R61, 0x8880, RZ ;  /* 0x000088803d357816 */ /* 0x000fe200000000ff */
[-C--:B------:R-:W-:Y:S01]  /*7820*/  IMAD R19, R52, R50.reuse, R19 ;  /* 0x0000003234137224 */ /* 0x080fe200078e0213 */
[----:B------:R-:W-:Y:S01]  /*7830*/  SHF.R.S32.HI R52, RZ, 0x18, R60 ;  /* 0x00000018ff347819 */ /* 0x000fe2000001143c */
[----:B------:R-:W-:Y:S01]  /*7840*/  IMAD R16, R49, R50, R16 ;  /* 0x0000003231107224 */ /* 0x000fe200078e0210 */
[----:B------:R-:W-:Y:S01]  /*7850*/  SHF.L.U32 R49, R60, 0x10, RZ ;  /* 0x000000103c317819 */ /* 0x000fe200000006ff */
[----:B------:R-:W-:Y:S01]  /*7860*/  IMAD R17, R46, R21, RZ ;  /* 0x000000152e117224 */ /* 0x000fe200078e02ff */
[----:B------:R-:W-:Y:S01]  /*7870*/  SHF.L.U32 R51, R60, 0x8, RZ ;  /* 0x000000083c337819 */ /* 0x000fe200000006ff */
[C---:B------:R-:W-:Y:S01]  /*7880*/  IMAD R18, R46.reuse, R22, RZ ;  /* 0x000000162e127224 */ /* 0x040fe200078e02ff */
[----:B------:R-:W-:Y:S01]  /*7890*/  SHF.R.S32.HI R49, RZ, 0x18, R49 ;  /* 0x00000018ff317819 */ /* 0x000fe20000011431 */
[C---:B------:R-:W-:Y:S01]  /*78a0*/  IMAD R23, R46.reuse, R23, RZ ;  /* 0x000000172e177224 */ /* 0x040fe200078e02ff */
[----:B------:R-:W-:Y:S01]  /*78b0*/  SHF.R.S32.HI R51, RZ, 0x18, R51 ;  /* 0x00000018ff337819 */ /* 0x000fe20000011433 */
[C---:B------:R-:W-:Y:S01]  /*78c0*/  IMAD R20, R46.reuse, R24, RZ ;  /* 0x000000182e147224 */ /* 0x040fe200078e02ff */
[----:B------:R-:W-:Y:S01]  /*78d0*/  I2IP.S8.S32.SAT R71, R19, R14, RZ ;  /* 0x0000000e13477239 */ /* 0x000fe200000014ff */
[----:B------:R-:W-:Y:S02]  /*78e0*/  IMAD R17, R49, R50, R17 ;  /* 0x0000003231117224 */ /* 0x000fe400078e0211 */
[----:B------:R-:W-:Y:S01]  /*78f0*/  IMAD.SHL.U32 R49, R61, 0x100, RZ ;  /* 0x000001003d317824 */ /* 0x000fe200078e00ff */
[----:B------:R-:W-:Y:S01]  /*7900*/  I2IP.S8.S32.SAT R71, R13, R12, R71 ;  /* 0x0000000c0d477239 */ /* 0x000fe20000001447 */
[-C--:B------:R-:W-:Y:S01]  /*7910*/  IMAD R18, R51, R50.reuse, R18 ;  /* 0x0000003233127224 */ /* 0x080fe200078e0212 */
[----:B------:R-:W-:Y:S01]  /*7920*/  SHF.R.S32.HI R51, RZ, 0x18, R61 ;  /* 0x00000018ff337819 */ /* 0x000fe2000001143d */
[----:B------:R-:W-:Y:S01]  /*7930*/  IMAD R21, R46, R25, RZ ;  /* 0x000000192e157224 */ /* 0x000fe200078e02ff */
[----:B------:R-:W-:Y:S01]  /*7940*/  SHF.R.S32.HI R49, RZ, 0x18, R49 ;  /* 0x00000018ff317819 */ /* 0x000fe20000011431 */
[----:B------:R-:W-:Y:S01]  /*7950*/  IMAD R23, R52, R50, R23 ;  /* 0x0000003234177224 */ /* 0x000fe200078e0217 */
[----:B------:R1:W-:Y:S01]  /*7960*/  STS.128 [R95+UR49+0x5200], R68 ;  /* 0x005200445f007988 */ /* 0x0003e20008000c31 */
[----:B------:R-:W-:Y:S01]  /*7970*/  IMAD R22, R46, R26, RZ ;  /* 0x0000001a2e167224 */ /* 0x000fe200078e02ff */
[----:B------:R-:W-:Y:S01]  /*7980*/  SHF.L.U32 R52, R62, 0x10, RZ ;  /* 0x000000103e347819 */ /* 0x000fe200000006ff */
[----:B------:R-:W-:Y:S01]  /*7990*/  IMAD R20, R53, R50, R20 ;  /* 0x0000003235147224 */ /* 0x000fe200078e0214 */
[----:B------:R-:W-:Y:S01]  /*79a0*/  I2IP.S8.S32.SAT R76, R23, R18, RZ ;  /* 0x00000012174c7239 */ /* 0x000fe200000014ff */
[----:B------:R-:W-:Y:S01]  /*79b0*/  IMAD R27, R46, R27, RZ ;  /* 0x0000001b2e1b7224 */ /* 0x000fe200078e02ff */
[----:B------:R-:W-:Y:S01]  /*79c0*/  PRMT R53, R62, 0x8880, RZ ;  /* 0x000088803e357816 */ /* 0x000fe200000000ff */
[----:B------:R-:W-:Y:S01]  /*79d0*/  IMAD R21, R54, R50, R21 ;  /* 0x0000003236157224 */ /* 0x000fe200078e0215 */
[----:B------:R-:W-:Y:S01]  /*79e0*/  I2IP.S8.S32.SAT R76, R17, R16, R76 ;  /* 0x00000010114c7239 */ /* 0x000fe2000000144c */
[C---:B------:R-:W-:Y:S01]  /*79f0*/  IMAD R24, R46.reuse, R28, RZ ;  /* 0x0000001c2e187224 */ /* 0x040fe200078e02ff */
[----:B------:R-:W-:Y:S01]  /*7a00*/  SHF.R.S32.HI R52, RZ, 0x18, R52 ;  /* 0x00000018ff347819 */ /* 0x000fe20000011434 */
[-C--:B------:R-:W-:Y:S01]  /*7a10*/  IMAD R22, R49, R50.reuse, R22 ;  /* 0x0000003231167224 */ /* 0x080fe200078e0216 */
[----:B------:R-:W-:Y:S01]  /*7a20*/  SHF.R.S32.HI R49, RZ, 0x18, R62 ;  /* 0x00000018ff317819 */ /* 0x000fe2000001143e */
[C---:B------:R-:W-:Y:S01]  /*7a30*/  IMAD R25, R46.reuse, R29, RZ ;  /* 0x0000001d2e197224 */ /* 0x040fe200078e02ff */
[----:B------:R-:W-:Y:S01]  /*7a40*/  SHF.R.S32.HI R54, RZ, 0x18, R63 ;  /* 0x00000018ff367819 */ /* 0x000fe2000001143f */
[-C--:B------:R-:W-:Y:S01]  /*7a50*/  IMAD R27, R51, R50.reuse, R27 ;  /* 0x00000032331b7224 */ /* 0x080fe200078e021b */
[----:B------:R-:W-:Y:S01]  /*7a60*/  PRMT R51, R63, 0x8880, RZ ;  /* 0x000088803f337816 */ /* 0x000fe200000000ff */
[----:B------:R-:W-:Y:S01]  /*7a70*/  IMAD R24, R53, R50, R24 ;  /* 0x0000003235187224 */ /* 0x000fe200078e0218 */
[----:B------:R-:W-:Y:S01]  /*7a80*/  SHF.L.U32 R53, R63, 0x8, RZ ;  /* 0x000000083f357819 */ /* 0x000fe200000006ff */
[----:B------:R-:W-:Y:S01]  /*7a90*/  IMAD R26, R46, R30, RZ ;  /* 0x0000001e2e1a7224 */ /* 0x000fe200078e02ff */
[----:B------:R-:W-:Y:S01]  /*7aa0*/  I2IP.S8.S32.SAT R73, R27, R22, RZ ;  /* 0x000000161b497239 */ /* 0x000fe200000014ff */
[----:B------:R-:W-:Y:S01]  /*7ab0*/  IMAD R25, R52, R50, R25 ;  /* 0x0000003234197224 */ /* 0x000fe200078e0219 */
[----:B------:R-:W-:Y:S01]  /*7ac0*/  SHF.L.U32 R52, R63, 0x10, RZ ;  /* 0x000000103f347819 */ /* 0x000fe200000006ff */
[C---:B------:R-:W-:Y:S01]  /*7ad0*/  IMAD R31, R46.reuse, R31, RZ ;  /* 0x0000001f2e1f7224 */ /* 0x040fe200078e02ff */
[----:B------:R-:W-:Y:S01]  /*7ae0*/  SHF.R.S32.HI R53, RZ, 0x18, R53 ;  /* 0x00000018ff357819 */ /* 0x000fe20000011435 */
[C---:B------:R-:W-:Y:S01]  /*7af0*/  IMAD R28, R46.reuse, R32, RZ ;  /* 0x000000202e1c7224 */ /* 0x040fe200078e02ff */
[----:B------:R-:W-:Y:S01]  /*7b00*/  SHF.R.S32.HI R52, RZ, 0x18, R52 ;  /* 0x00000018ff347819 */ /* 0x000fe20000011434 */
[----:B------:R-:W-:Y:S01]  /*7b10*/  IMAD R26, R55, R50, R26 ;  /* 0x00000032371a7224 */ /* 0x000fe200078e021a */
[----:B------:R-:W-:Y:S01]  /*7b20*/  I2IP.S8.S32.SAT R77, R21, R20, R73 ;  /* 0x00000014154d7239 */ /* 0x000fe20000001449 */
[----:B------:R-:W-:Y:S01]  /*7b30*/  IMAD R29, R46, R33, RZ ;  /* 0x000000212e1d7224 */ /* 0x000fe200078e02ff */
[----:B------:R-:W-:Y:S01]  /*7b40*/  LEA R73, R100, UR49, 0x3 ;  /* 0x0000003164497c11 */ /* 0x000fe2000f8e18ff */
        /* <DEDUP_REMOVED lines=8> */
[----:B------:R-:W-:Y:S01]  /*7bd0*/  @P6 SHF.L.U32 R74, R99, 0x1f, RZ ;  /* 0x0000001f634a6819 */ /* 0x000fe200000006ff */
        /* <DEDUP_REMOVED lines=12> */
[----:B------:R-:W-:Y:S02]  /*7ca0*/  UIADD3 UR12, UP0, UPT, UR52, 0x680, URZ ;  /* 0x00000680340c7890 */ /* 0x000fe4000ff1e0ff */
[----:B------:R-:W-:Y:S02]  /*7cb0*/  UIADD3 UR9, UPT, UPT, UR41, 0x20, URZ ;  /* 0x0000002029097890 */ /* 0x000fe4000fffe0ff */
[----:B------:R-:W-:Y:S02]  /*7cc0*/  UIADD3 UR8, UPT, UPT, UR49, 0x5200, URZ ;  /* 0x0000520031087890 */ /* 0x000fe4000fffe0ff */
[----:B------:R-:W-:Y:S01]  /*7cd0*/  UIADD3.X UR13, UPT, UPT, URZ, UR53, URZ, UP0, !UPT ;  /* 0x00000035ff0d7290 */ /* 0x000fe200087fe4ff */
[----:B------:R-:W-:Y:S01]  /*7ce0*/  UMOV UR10, UR42 ;  /* 0x0000002a000a7c82 */ /* 0x000fe20008000000 */
[----:B------:R-:W-:Y:S01]  /*7cf0*/  UMOV UR11, UR36 ;  /* 0x00000024000b7c82 */ /* 0x000fe20008000000 */
[----:B------:R-:W-:Y:S02]  /*7d00*/  UIADD3 UR5, UPT, UPT, UR41, 0xa0, URZ ;  /* 0x000000a029057890 */ /* 0x000fe4000fffe0ff */
[----:B------:R-:W-:Y:S01]  /*7d10*/  UIADD3 UR4, UPT, UPT, UR49, 0x5a00, URZ ;  /* 0x00005a0031047890 */ /* 0x000fe2000fffe0ff */
[----:B------:R-:W-:Y:S03]  /*7d20*/  UMOV UR6, UR42 ;  /* 0x0000002a00067c82 */ /* 0x000fe60008000000 */
[----:B------:R2:W-:Y:S01]  /*7d30*/  UTMASTG.3D [UR8], [UR12] ;  /* 0x000000080c0073b5 */ /* 0x0005e20008010000 */
[----:B------:R-:W-:Y:S04]  /*7d40*/  UMOV UR7, UR36 ;  /* 0x0000002400077c82 */ /* 0x000fe80008000000 */
[----:B------:R2:W-:Y:S01]  /*7d50*/  UTMASTG.3D [UR4], [UR12] ;  /* 0x000000040c0073b5 */ /* 0x0005e20008010000 */
[----:B------:R0:W-:Y:S01]  /*7d60*/  UTMACMDFLUSH ;  /* 0x00000000000079b7 */ /* 0x0001e20000000000 */
[----:B--2---:R-:W-:Y:S04]  /*7d70*/  DEPBAR.LE SB0, 0x1 ;  /* 0x000080400000791a */ /* 0x004fe80000000000 */
.L_x_125:
[----:B------:R-:W-:Y:S05]  /*7d80*/  BSYNC.RECONVERGENT B0 ;  /* 0x0000000000007941 */ /* 0x000fea0003800200 */
.L_x_124:
        /* <DEDUP_REMOVED lines=14> */
.L_x_129:
[----:B------:R-:W-:Y:S05]  /*7e70*/  BSYNC B0 ;  /* 0x0000000000007941 */ /* 0x000fea0003800000 */
.L_x_128:
        /* <DEDUP_REMOVED lines=18> */
.L_x_127:
[----:B------:R-:W-:Y:S05]  /*7fa0*/  BSYNC B1 ;  /* 0x0000000000017941 */ /* 0x000fea0003800000 */
.L_x_126:
        /* <DEDUP_REMOVED lines=21> */
.L_x_131:
        /* <DEDUP_REMOVED lines=8> */
[----:B------:R-:W-:Y:S02]  /*8180*/  ISETP.NE.AND P6, PT, R72, RZ, PT ;  /* 0x000000ff4800720c */ /* 0x000fe40003fc5270 */
[----:B------:R-:W-:Y:S01]  /*8190*/  SHF.R.S32.HI R53, RZ, 0x18, R53 ;  /* 0x00000018ff357819 */ /* 0x000fe20000011435 */
[----:B------:R-:W2:Y:S01]  /*81a0*/  LDTM.x32 R4, tmem[UR4+0x40] ;  /* 0x00004004000479ee */ /* 0x000ea200082c0000 */
[----:B------:R-:W-:Y:S02]  /*81b0*/  SHF.R.S32.HI R54, RZ, 0x18, R58 ;  /* 0x00000018ff367819 */ /* 0x000fe4000001143a */
[----:B----4-:R-:W-:Y:S02]  /*81c0*/  SHF.L.U32 R55, R62, 0x8, RZ ;  /* 0x000000083e377819 */ /* 0x010fe400000006ff */
[----:B------:R-:W-:Y:S02]  /*81d0*/  ISETP.NE.AND P0, PT, R104, RZ, PT ;  /* 0x000000ff6800720c */ /* 0x000fe40003f05270 */
[----:B------:R-:W-:Y:S01]  /*81e0*/  SHF.R.S32.HI R55, RZ, 0x18, R55 ;  /* 0x00000018ff377819 */ /* 0x000fe20000011437 */
        /* <DEDUP_REMOVED lines=132> */
[----:B------:R-:W-:Y:S02]  /*8a30*/  UIADD3 UR12, UP0, UPT, UR52, 0x680, URZ ;  /* 0x00000680340c7890 */ /* 0x000fe4000ff1e0ff */
[----:B------:R-:W-:Y:S02]  /*8a40*/  UIADD3 UR5, UPT, UPT, UR41, 0x40, URZ ;  /* 0x0000004029057890 */ /* 0x000fe4000fffe0ff */
[----:B------:R-:W-:Y:S01]  /*8a50*/  MOV R103, UR4 ;  /* 0x0000000400677c02 */ /* 0x000fe20008000f00 */
[----:B------:R-:W-:Y:S01]  /*8a60*/  UIADD3.X UR13, UPT, UPT, URZ, UR53, URZ, UP0, !UPT ;  /* 0x00000035ff0d7290 */ /* 0x000fe200087fe4ff */
[----:B------:R-:W-:Y:S02]  /*8a70*/  UMOV UR6, UR42 ;  /* 0x0000002a00067c82 */ /* 0x000fe40008000000 */
[----:B------:R-:W-:Y:S01]  /*8a80*/  R2UR UR4, R103 ;  /* 0x00000000670472ca */ /* 0x000fe200000e0000 */
[----:B------:R-:W-:Y:S01]  /*8a90*/  UMOV UR7, UR36 ;  /* 0x0000002400077c82 */ /* 0x000fe20008000000 */
[----:B------:R-:W-:Y:S02]  /*8aa0*/  UIADD3 UR9, UPT, UPT, UR41, 0xc0, URZ ;  /* 0x000000c029097890 */ /* 0x000fe4000fffe0ff */
[----:B------:R-:W-:Y:S01]  /*8ab0*/  UIADD3 UR8, UPT, UPT, UR49, 0x4a00, URZ ;  /* 0x00004a0031087890 */ /* 0x000fe2000fffe0ff */
[----:B------:R-:W-:Y:S01]  /*8ac0*/  UMOV UR10, UR42 ;  /* 0x0000002a000a7c82 */ /* 0x000fe20008000000 */
[----:B------:R-:W-:Y:S07]  /*8ad0*/  UMOV UR11, UR36 ;  /* 0x00000024000b7c82 */ /* 0x000fee0008000000 */
[----:B------:R2:W-:Y:S01]  /*8ae0*/  UTMASTG.3D [UR4], [UR12] ;  /* 0x000000040c0073b5 */ /* 0x0005e20008010000 */
[----:B------:R2:W-:Y:S01]  /*8af0*/  UTMASTG.3D [UR8], [UR12] ;  /* 0x000000080c0073b5 */ /* 0x0005e20008010000 */
[----:B------:R0:W-:Y:S01]  /*8b00*/  UTMACMDFLUSH ;  /* 0x00000000000079b7 */ /* 0x0001e20000000000 */
[----:B--2---:R-:W-:Y:S04]  /*8b10*/  DEPBAR.LE SB0, 0x1 ;  /* 0x000080400000791a */ /* 0x004fe80000000000 */
.L_x_133:
[----:B------:R-:W-:Y:S05]  /*8b20*/  BSYNC.RECONVERGENT B0 ;  /* 0x0000000000007941 */ /* 0x000fea0003800200 */
.L_x_132:
        /* <DEDUP_REMOVED lines=14> */
.L_x_137:
[----:B------:R-:W-:Y:S05]  /*8c10*/  BSYNC B0 ;  /* 0x0000000000007941 */ /* 0x000fea0003800000 */
.L_x_136:
        /* <DEDUP_REMOVED lines=18> */
.L_x_135:
[----:B------:R-:W-:Y:S05]  /*8d40*/  BSYNC B1 ;  /* 0x0000000000017941 */ /* 0x000fea0003800000 */
.L_x_134:
        /* <DEDUP_REMOVED lines=21> */
.L_x_139:
[----:B------:R-:W-:Y:S01]  /*8ea0*/  ISETP.NE.AND P0, PT, R104, RZ, PT ;  /* 0x000000ff6800720c */ /* 0x000fe20003f05270 */
[----:B------:R-:W-:Y:S05]  /*8eb0*/  WARPSYNC.ALL ;  /* 0x0000000000007948 */ /* 0x000fea0003800000 */
[----:B------:R-:W-:Y:S01]  /*8ec0*/  R2UR UR4, R48 ;  /* 0x00000000300472ca */ /* 0x000fe200000e0000 */
[----:B------:R-:W-:Y:S01]  /*8ed0*/  IMAD.U32 R77, R58, 0x10000, RZ ;  /* 0x000100003a4d7824 */ /* 0x000fe200078e00ff */
[----:B------:R-:W-:Y:S01]  /*8ee0*/  SHF.L.U32 R51, R56, 0x10, RZ ;  /* 0x0000001038337819 */ /* 0x000fe200000006ff */
[----:B----4-:R-:W-:Y:S01]  /*8ef0*/  IMAD.U32 R76, R60, 0x10000, RZ ;  /* 0x000100003c4c7824 */ /* 0x010fe200078e00ff */
[----:B------:R-:W-:Y:S01]  /*8f00*/  PRMT R49, R56, 0x8880, RZ ;  /* 0x0000888038317816 */ /* 0x000fe200000000ff */
[----:B------:R-:W-:Y:S01]  /*8f10*/  IMAD.U32 R66, R62, 0x10000, RZ ;  /* 0x000100003e427824 */ /* 0x000fe200078e00ff */
[----:B------:R-:W-:Y:S01]  /*8f20*/  SHF.L.U32 R52, R56, 0x8, RZ ;  /* 0x0000000838347819 */ /* 0x000fe200000006ff */
[----:B------:R-:W-:Y:S01]  /*8f30*/  BSSY.RECONVERGENT B0, `(.L_x_140) ;  /* 0x00000a0000007945 */ /* 0x000fe20003800200 */
[----:B------:R-:W-:Y:S02]  /*8f40*/  SHF.R.S32.HI R51, RZ, 0x18, R51 ;  /* 0x00000018ff337819 */ /* 0x000fe40000011433 */
[C---:B------:R-:W-:Y:S02]  /*8f50*/  PRMT R82, R57.reuse, 0x8880, RZ ;  /* 0x0000888039527816 */ /* 0x040fe400000000ff */
[----:B------:R-:W-:Y:S01]  /*8f60*/  SHF.R.S32.HI R52, RZ, 0x18, R52 ;  /* 0x00000018ff347819 */ /* 0x000fe20000011434 */
[----:B------:R-:W2:Y:S01]  /*8f70*/  LDTM.x32 R4, tmem[UR4+0x60] ;  /* 0x00006004000479ee */ /* 0x000ea200082c0000 */
[----:B------:R-:W-:Y:S01]  /*8f80*/  NOP ;  /* 0x0000000000007918 */ /* 0x000fe20000000000 */
[----:B------:R-:W-:Y:S02]  /*8f90*/  IADD3 R106, PT, PT, R106, 0xd0, RZ ;  /* 0x000000d06a6a7810 */ /* 0x000fe40007ffe0ff */
[----:B------:R-:W-:Y:S02]  /*8fa0*/  SHF.R.S32.HI R53, RZ, 0x18, R56 ;  /* 0x00000018ff357819 */ /* 0x000fe40000011438 */
[----:B------:R-:W-:Y:S02]  /*8fb0*/  LOP3.LUT R106, R106, 0xfefffff8, RZ, 0xc0, !PT ;  /* 0xfefffff86a6a7812 */ /* 0x000fe400078ec0ff */
[----:B------:R-:W-:Y:S02]  /*8fc0*/  SHF.L.U32 R81, R57, 0x10, RZ ;  /* 0x0000001039517819 */ /* 0x000fe400000006ff */
[----:B--2---:R2:W-:Y:S01]  /*8fd0*/  SYNCS.ARRIVE.TRANS64.RED.A1T0 RZ, [R106+URZ], RZ ;  /* 0x000000ff6aff79a7 */ /* 0x0045e200081004ff */
[----:B------:R-:W-:Y:S02]  /*8fe0*/  PRMT R79, R58, 0x8880, RZ ;  /* 0x000088803a4f7816 */ /* 0x000fe400000000ff */
[----:B------:R-:W-:Y:S02]  /*8ff0*/  SHF.R.S32.HI R54, RZ, 0x18, R57 ;  /* 0x00000018ff367819 */ /* 0x000fe40000011439 */
[C---:B-1----:R-:W-:Y:S02]  /*9000*/  PRMT R73, R59.reuse, 0x8880, RZ ;  /* 0x000088803b497816 */ /* 0x042fe400000000ff */
[----:B------:R-:W-:Y:S02]  /*9010*/  SHF.R.S32.HI R55, RZ, 0x18, R58 ;  /* 0x00000018ff377819 */ /* 0x000fe4000001143a */
[----:B------:R-:W-:Y:S02]  /*9020*/  SHF.L.U32 R72, R59, 0x10, RZ ;  /* 0x000000103b487819 */ /* 0x000fe400000006ff */
[----:B------:R-:W-:Y:S02]  /*9030*/  PRMT R78, R60, 0x8880, RZ ;  /* 0x000088803c4e7816 */ /* 0x000fe400000000ff */
[----:B------:R-:W-:Y:S01]  /*9040*/  SHF.R.S32.HI R56, RZ, 0x18, R59 ;  /* 0x00000018ff387819 */ /* 0x000fe2000001143b */
[C---:B------:R-:W-:Y:S01]  /*9050*/  IMAD R0, R46.reuse, R4, RZ ;  /* 0x000000042e007224 */ /* 0x040fe200078e02ff */
[C---:B------:R-:W-:Y:S01]  /*9060*/  PRMT R70, R61.reuse, 0x8880, RZ ;  /* 0x000088803d467816 */ /* 0x040fe200000000ff */
[C---:B------:R-:W-:Y:S01]  /*9070*/  IMAD R2, R46.reuse, R5, RZ ;  /* 0x000000052e027224 */ /* 0x040fe200078e02ff */
[----:B------:R-:W-:Y:S01]  /*9080*/  SHF.L.U32 R69, R61, 0x10, RZ ;  /* 0x000000103d457819 */ /* 0x000fe200000006ff */
[----:B------:R-:W-:Y:S01]  /*9090*/  IMAD R3, R46, R6, RZ ;  /* 0x000000062e037224 */ /* 0x000fe200078e02ff */
[----:B------:R-:W-:Y:S01]  /*90a0*/  PRMT R67, R62, 0x8880, RZ ;  /* 0x000088803e437816 */ /* 0x000fe200000000ff */
[-C--:B------:R-:W-:Y:S01]  /*90b0*/  IMAD R0, R49, R50.reuse, R0 ;  /* 0x0000003231007224 */ /* 0x080fe200078e0200 */
[----:B------:R-:W-:Y:S01]  /*90c0*/  PRMT R64, R63, 0x8880, RZ ;  /* 0x000088803f407816 */ /* 0x000fe200000000ff */
[----:B------:R-:W-:Y:S01]  /*90d0*/  IMAD R7, R46, R7, RZ ;  /* 0x000000072e077224 */ /* 0x000fe200078e02ff */
[----:B------:R-:W-:Y:S01]  /*90e0*/  SHF.L.U32 R80, R57, 0x8, RZ ;  /* 0x0000000839507819 */ /* 0x000fe200000006ff */
[-C--:B------:R-:W-:Y:S01]  /*90f0*/  IMAD R2, R51, R50.reuse, R2 ;  /* 0x0000003233027224 */ /* 0x080fe200078e0202 */
[----:B------:R-:W-:Y:S01]  /*9100*/  SHF.R.S32.HI R51, RZ, 0x18, R81 ;  /* 0x00000018ff337819 */ /* 0x000fe20000011451 */
[----:B------:R-:W-:Y:S01]  /*9110*/  IMAD R3, R52, R50, R3 ;  /* 0x0000003234037224 */ /* 0x000fe200078e0203 */
[----:B------:R-:W-:Y:S01]  /*9120*/  SHF.R.S32.HI R52, RZ, 0x18, R72 ;  /* 0x00000018ff347819 */ /* 0x000fe20000011448 */
[----:B------:R-:W-:Y:S01]  /*9130*/  IMAD.MOV.U32 R49, RZ, RZ, R82 ;  /* 0x000000ffff317224 */ /* 0x000fe200078e0052 */
[----:B------:R-:W-:Y:S01]  /*9140*/  SHF.R.S32.HI R57, RZ, 0x18, R60 ;  /* 0x00000018ff397819 */ /* 0x000fe2000001143c */
[----:B------:R-:W-:Y:S01]  /*9150*/  IMAD R8, R46, R8, RZ ;  /* 0x000000082e087224 */ /* 0x000fe200078e02ff */
[----:B------:R-:W-:Y:S01]  /*9160*/  SHF.L.U32 R74, R58, 0x8, RZ ;  /* 0x000000083a4a7819 */ /* 0x000fe200000006ff */
[----:B------:R-:W-:Y:S01]  /*9170*/  IMAD R7, R53, R50, R7 ;  /* 0x0000003235077224 */ /* 0x000fe200078e0207 */
[----:B------:R-:W-:Y:S01]  /*9180*/  SHF.R.S32.HI R53, RZ, 0x18, R80 ;  /* 0x00000018ff357819 */ /* 0x000fe20000011450 */
[C---:B------:R-:W-:Y:S01]  /*9190*/  IMAD R9, R46.reuse, R9, RZ ;  /* 0x000000092e097224 */ /* 0x040fe200078e02ff */
[----:B------:R-:W-:Y:S01]  /*91a0*/  SHF.R.S32.HI R58, RZ, 0x18, R61 ;  /* 0x00000018ff3a7819 */ /* 0x000fe2000001143d */
[C---:B------:R-:W-:Y:S01]  /*91b0*/  IMAD R10, R46.reuse, R10, RZ ;  /* 0x0000000a2e0a7224 */ /* 0x040fe200078e02ff */
[----:B------:R-:W-:Y:S01]  /*91c0*/  I2IP.S8.S32.SAT R109, R7, R3, RZ ;  /* 0x00000003076d7239 */ /* 0x000fe200000014ff */
[----:B------:R-:W-:Y:S01]  /*91d0*/  IMAD R8, R49, R50, R8 ;  /* 0x0000003231087224 */ /* 0x000fe200078e0208 */
[----:B------:R-:W-:Y:S01]  /*91e0*/  MOV R49, R79 ;  /* 0x0000004f00317202 */ /* 0x000fe20000000f00 */
[----:B------:R-:W-:Y:S01]  /*91f0*/  IMAD R11, R46, R11, RZ ;  /* 0x0000000b2e0b7224 */ /* 0x000fe200078e02ff */
[----:B------:R-:W-:Y:S01]  /*9200*/  I2IP.S8.S32.SAT R112, R2, R0, R109 ;  /* 0x0000000002707239 */ /* 0x000fe2000000146d */
[-C--:B------:R-:W-:Y:S01]  /*9210*/  IMAD R9, R51, R50.reuse, R9 ;  /* 0x0000003233097224 */ /* 0x080fe200078e0209 */
[----:B------:R-:W-:Y:S01]  /*9220*/  SHF.R.S32.HI R51, RZ, 0x18, R77 ;  /* 0x00000018ff337819 */ /* 0x000fe2000001144d */
[----:B------:R-:W-:Y:S01]  /*9230*/  IMAD R10, R53, R50, R10 ;  /* 0x00000032350a7224 */ /* 0x000fe200078e020a */
[----:B------:R-:W-:Y:S01]  /*9240*/  SHF.L.U32 R71, R59, 0x8, RZ ;  /* 0x000000083b477819 */ /* 0x000fe200000006ff */
[----:B------:R-:W-:Y:S01]  /*9250*/  IMAD R4, R46, R12, RZ ;  /* 0x0000000c2e047224 */ /* 0x000fe200078e02ff */
[----:B------:R-:W-:Y:S01]  /*9260*/  SHF.R.S32.HI R59, RZ, 0x18, R62 ;  /* 0x00000018ff3b7819 */ /* 0x000fe2000001143e */
[-C--:B------:R-:W-:Y:S01]  /*9270*/  IMAD R11, R54, R50.reuse, R11 ;  /* 0x00000032360b7224 */ /* 0x080fe200078e020b */
[----:B------:R-:W-:Y:S01]  /*9280*/  SHF.R.S32.HI R53, RZ, 0x18, R71 ;  /* 0x00000018ff357819 */ /* 0x000fe20000011447 */
[----:B------:R-:W-:Y:S01]  /*9290*/  IMAD R5, R46, R13, RZ ;  /* 0x0000000d2e057224 */ /* 0x000fe200078e02ff */
[----:B------:R-:W-:Y:S01]  /*92a0*/  SHF.L.U32 R75, R60, 0x8, RZ ;  /* 0x000000083c4b7819 */ /* 0x000fe200000006ff */
[----:B------:R-:W-:Y:S01]  /*92b0*/  IMAD R4, R49, R50, R4 ;  /* 0x0000003231047224 */ /* 0x000fe200078e0204 */
[----:B------:R-:W-:Y:S01]  /*92c0*/  SHF.R.S32.HI R49, RZ, 0x18, R74 ;  /* 0x00000018ff317819 */ /* 0x000fe2000001144a */
[C---:B------:R-:W-:Y:S01]  /*92d0*/  IMAD R6, R46.reuse, R14, RZ ;  /* 0x0000000e2e067224 */ /* 0x040fe200078e02ff */
[----:B------:R-:W-:Y:S01]  /*92e0*/  I2IP.S8.S32.SAT R113, R11, R10, RZ ;  /* 0x0000000a0b717239 */ /* 0x000fe200000014ff */
[C---:B------:R-:W-:Y:S01]  /*92f0*/  IMAD R15, R46.reuse, R15, RZ ;  /* 0x0000000f2e0f7224 */ /* 0x040fe200078e02ff */
[----:B------:R-:W-:Y:S01]  /*9300*/  SHF.R.S32.HI R60, RZ, 0x18, R63 ;  /* 0x00000018ff3c7819 */ /* 0x000fe2000001143f */
[----:B------:R-:W-:Y:S01]  /*9310*/  IMAD R5, R51, R50, R5 ;  /* 0x0000003233057224 */ /* 0x000fe200078e0205 */
[----:B------:R-:W-:Y:S01]  /*9320*/  MOV R51, R73 ;  /* 0x0000004900337202 */ /* 0x000fe20000000f00 */
[C---:B------:R-:W-:Y:S01]  /*9330*/  IMAD R12, R46.reuse, R16, RZ ;  /* 0x000000102e0c7224 */ /* 0x040fe200078e02ff */
[----:B------:R-:W-:Y:S01]  /*9340*/  I2IP.S8.S32.SAT R113, R9, R8, R113 ;  /* 0x0000000809717239 */ /* 0x000fe20000001471 */
[----:B------:R-:W-:Y:S01]  /*9350*/  IMAD R6, R49, R50, R6 ;  /* 0x0000003231067224 */ /* 0x000fe200078e0206 */
[----:B------:R-:W-:Y:S01]  /*9360*/  MOV R49, R78 ;  /* 0x0000004e00317202 */ /* 0x000fe20000000f00 */
[----:B------:R-:W-:Y:S01]  /*9370*/  IMAD R13, R46, R17, RZ ;  /* 0x000000112e0d7224 */ /* 0x000fe200078e02ff */
[----:B------:R-:W-:Y:S01]  /*9380*/  SHF.L.U32 R68, R61, 0x8, RZ ;  /* 0x000000083d447819 */ /* 0x000fe200000006ff */
[----:B------:R-:W-:Y:S01]  /*9390*/  IMAD R15, R55, R50, R15 ;  /* 0x00000032370f7224 */ /* 0x000fe200078e020f */
[----:B------:R-:W-:Y:S01]  /*93a0*/  SHF.L.U32 R65, R62, 0x8, RZ ;  /* 0x000000083e417819 */ /* 0x000fe200000006ff */
[C---:B------:R-:W-:Y:S01]  /*93b0*/  IMAD R14, R46.reuse, R18, RZ ;  /* 0x000000122e0e7224 */ /* 0x040fe200078e02ff */
[----:B------:R-:W-:Y:S01]  /*93c0*/  SHF.L.U32 R62, R63, 0x10, RZ ;  /* 0x000000103f3e7819 */ /* 0x000fe200000006ff */
[----:B------:R-:W-:Y:S01]  /*93d0*/  IMAD R12, R51, R50, R12 ;  /* 0x00000032330c7224 */ /* 0x000fe200078e020c */
[----:B------:R-:W-:Y:S01]  /*93e0*/  I2IP.S8.S32.SAT R114, R15, R6, RZ ;  /* 0x000000060f727239 */ /* 0x000fe200000014ff */
[----:B------:R-:W-:Y:S01]  /*93f0*/  IMAD R19, R46, R19, RZ ;  /* 0x000000132e137224 */ /* 0x000fe200078e02ff */
[----:B------:R-:W-:Y:S01]  /*9400*/  SHF.R.S32.HI R51, RZ, 0x18, R76 ;  /* 0x00000018ff337819 */ /* 0x000fe2000001144c */
[----:B------:R-:W-:Y:S01]  /*9410*/  IMAD R13, R52, R50, R13 ;  /* 0x00000032340d7224 */ /* 0x000fe200078e020d */
[----:B------:R-:W-:Y:S01]  /*9420*/  I2IP.S8.S32.SAT R114, R5, R4, R114 ;  /* 0x0000000405727239 */ /* 0x000fe20000001472 */
[C---:B------:R-:W-:Y:S01]  /*9430*/  IMAD R16, R46.reuse, R20, RZ ;  /* 0x000000142e107224 */ /* 0x040fe200078e02ff */
[----:B------:R-:W-:Y:S01]  /*9440*/  SHF.R.S32.HI R52, RZ, 0x18, R62 ;  /* 0x00000018ff347819 */ /* 0x000fe2000001143e */
[-C--:B------:R-:W-:Y:S01]  /*9450*/  IMAD R14, R53, R50.reuse, R14 ;  /* 0x00000032350e7224 */ /* 0x080fe200078e020e */
[----:B------:R-:W-:Y:S01]  /*9460*/  SHF.R.S32.HI R53, RZ, 0x18, R75 ;  /* 0x00000018ff357819 */ /* 0x000fe2000001144b */
[----:B------:R-:W-:Y:S01]  /*9470*/  IMAD R17, R46, R21, RZ ;  /* 0x000000152e117224 */ /* 0x000fe200078e02ff */
[----:B------:R-:W-:Y:S01]  /*9480*/  SHF.L.U32 R61, R63, 0x8, RZ ;  /* 0x000000083f3d7819 */ /* 0x000fe200000006ff */
[----:B------:R-:W-:Y:S01]  /*9490*/  IMAD R19, R56, R50, R19 ;  /* 0x0000003238137224 */ /* 0x000fe200078e0213 */
[----:B------:R-:W-:Y:S01]  /*94a0*/  IADD3 R44, PT, PT, R44, 0x1, RZ ;  /* 0x000000012c2c7810 */ /* 0x000fe20007ffe0ff */
[C---:B------:R-:W-:Y:S02]  /*94b0*/  IMAD R18, R46.reuse, R22, RZ ;  /* 0x000000162e127224 */ /* 0x040fe400078e02ff */
[----:B------:R-:W-:Y:S01]  /*94c0*/  IMAD R16, R49, R50, R16 ;  /* 0x0000003231107224 */ /* 0x000fe200078e0210 */
[----:B------:R-:W-:Y:S01]  /*94d0*/  I2IP.S8.S32.SAT R115, R19, R14, RZ ;  /* 0x0000000e13737239 */ /* 0x000fe200000014ff */
[C---:B------:R-:W-:Y:S02]  /*94e0*/  IMAD R23, R46.reuse, R23, RZ ;  /* 0x000000172e177224 */ /* 0x040fe400078e02ff */
[----:B------:R-:W-:Y:S01]  /*94f0*/  IMAD R17, R51, R50, R17 ;  /* 0x0000003233117224 */ /* 0x000fe200078e0211 */
[----:B------:R-:W-:Y:S01]  /*9500*/  I2IP.S8.S32.SAT R115, R13, R12, R115 ;  /* 0x0000000c0d737239 */ /* 0x000fe20000001473 */
[C---:B------:R-:W-:Y:S01]  /*9510*/  IMAD R20, R46.reuse, R24, RZ ;  /* 0x000000182e147224 */ /* 0x040fe200078e02ff */
[----:B------:R-:W-:Y:S01]  /*9520*/  SHF.R.S32.HI R51, RZ, 0x18, R69 ;  /* 0x00000018ff337819 */ /* 0x000fe20000011445 */
[-C--:B------:R-:W-:Y:S01]  /*9530*/  IMAD R18, R53, R50.reuse, R18 ;  /* 0x0000003235127224 */ /* 0x080fe200078e0212 */
[----:B------:R-:W-:Y:S01]  /*9540*/  SHF.R.S32.HI R53, RZ, 0x18, R68 ;  /* 0x00000018ff357819 */ /* 0x000fe20000011444 */
[----:B------:R-:W-:Y:S01]  /*9550*/  IMAD.MOV.U32 R49, RZ, RZ, R70 ;  /* 0x000000ffff317224 */ /* 0x000fe200078e0046 */
[----:B------:R2:W-:Y:S01]  /*9560*/  STS.128 [R95+UR49+0x5200], R112 ;  /* 0x005200705f007988 */ /* 0x0005e20008000c31 */
[C---:B------:R-:W-:Y:S02]  /*9570*/  IMAD R21, R46.reuse, R25, RZ ;  /* 0x000000192e157224 */ /* 0x040fe400078e02ff */
[----:B------:R-:W-:Y:S02]  /*9580*/  IMAD R23, R57, R50, R23 ;  /* 0x0000003239177224 */ /* 0x000fe400078e0217 */
[C---:B------:R-:W-:Y:S02]  /*9590*/  IMAD R22, R46.reuse, R26, RZ ;  /* 0x0000001a2e167224 */ /* 0x040fe400078e02ff */
[----:B------:R-:W-:Y:S01]  /*95a0*/  IMAD R20, R49, R50, R20 ;  /* 0x0000003231147224 */ /* 0x000fe200078e0214 */
[----:B------:R-:W-:Y:S01]  /*95b0*/  I2IP.S8.S32.SAT R116, R23, R18, RZ ;  /* 0x0000001217747239 */ /* 0x000fe200000014ff */
[C---:B------:R-:W-:Y:S01]  /*95c0*/  IMAD R27, R46.reuse, R27, RZ ;  /* 0x0000001b2e1b7224 */ /* 0x040fe200078e02ff */
[----:B------:R-:W-:Y:S01]  /*95d0*/  MOV R49, R67 ;  /* 0x0000004300317202 */ /* 0x000fe20000000f00 */
[----:B------:R-:W-:Y:S01]  /*95e0*/  IMAD R21, R51, R50, R21 ;  /* 0x0000003233157224 */ /* 0x000fe200078e0215 */
[----:B------:R-:W-:Y:S01]  /*95f0*/  I2IP.S8.S32.SAT R116, R17, R16, R116 ;  /* 0x0000001011747239 */ /* 0x000fe20000001474 */
[----:B------:R-:W-:Y:S01]  /*9600*/  IMAD R24, R46, R28, RZ ;  /* 0x0000001c2e187224 */ /* 0x000fe200078e02ff */
[----:B------:R-:W-:Y:S01]  /*9610*/  SHF.R.S32.HI R51, RZ, 0x18, R66 ;  /* 0x00000018ff337819 */ /* 0x000fe20000011442 */
[-C--:B------:R-:W-:Y:S01]  /*9620*/  IMAD R22, R53, R50.reuse, R22 ;  /* 0x0000003235167224 */ /* 0x080fe200078e0216 */
[----:B------:R-:W-:Y:S01]  /*9630*/  SHF.R.S32.HI R53, RZ, 0x18, R61 ;  /* 0x00000018ff357819 */ /* 0x000fe2000001143d */
[-C--:B------:R-:W-:Y:S02]  /*9640*/  IMAD R27, R58, R50.reuse, R27 ;  /* 0x000000323a1b7224 */ /* 0x080fe400078e021b */
[C---:B------:R-:W-:Y:S02]  /*9650*/  IMAD R25, R46.reuse, R29, RZ ;  /* 0x0000001d2e197224 */ /* 0x040fe400078e02ff */
[----:B------:R-:W-:Y:S01]  /*9660*/  IMAD R24, R49, R50, R24 ;  /* 0x0000003231187224 */ /* 0x000fe200078e0218 */
[----:B------:R-:W-:Y:S01]  /*9670*/  SHF.R.S32.HI R49, RZ, 0x18, R65 ;  /* 0x00000018ff317819 */ /* 0x000fe20000011441 */
[C---:B------:R-:W-:Y:S01]  /*9680*/  IMAD R26, R46.reuse, R30, RZ ;  /* 0x0000001e2e1a7224 */ /* 0x040fe200078e02ff */
[----:B------:R-:W-:Y:S01]  /*9690*/  I2IP.S8.S32.SAT R117, R27, R22, RZ ;  /* 0x000000161b757239 */ /* 0x000fe200000014ff */
[C---:B------:R-:W-:Y:S02]  /*96a0*/  IMAD R31, R46.reuse, R31, RZ ;  /* 0x0000001f2e1f7224 */ /* 0x040fe400078e02ff */
[----:B------:R-:W-:Y:S01]  /*96b0*/  IMAD R25, R51, R50, R25 ;  /* 0x0000003233197224 */ /* 0x000fe200078e0219 */
[----:B------:R-:W-:Y:S01]  /*96c0*/  MOV R51, R64 ;  /* 0x0000004000337202 */ /* 0x000fe20000000f00 */
[C---:B------:R-:W-:Y:S01]  /*96d0*/  IMAD R28, R46.reuse, R32, RZ ;  /* 0x000000202e1c7224 */ /* 0x040fe200078e02ff */
[----:B------:R-:W-:Y:S01]  /*96e0*/  I2IP.S8.S32.SAT R117, R21, R20, R117 ;  /* 0x0000001415757239 */ /* 0x000fe20000001475 */
[-C--:B------:R-:W-:Y:S02]  /*96f0*/  IMAD R26, R49, R50.reuse, R26 ;  /* 0x00000032311a7224 */ /* 0x080fe400078e021a */
[C---:B------:R-:W-:Y:S02]  /*9700*/  IMAD R29, R46.reuse, R33, RZ ;  /* 0x000000212e1d7224 */ /* 0x040fe400078e02ff */
[-C--:B------:R-:W-:Y:S02]  /*9710*/  IMAD R31, R59, R50.reuse, R31 ;  /* 0x000000323b1f7224 */ /* 0x080fe400078e021f */
[----:B------:R-:W-:Y:S02]  /*9720*/  IMAD R28, R51, R50, R28 ;  /* 0x00000032331c7224 */ /* 0x000fe400078e021c */
[----:B------:R-:W-:Y:S01]  /*9730*/  IMAD R30, R46, R34, RZ ;  /* 0x000000222e1e7224 */ /* 0x000fe200078e02ff */
[----:B------:R-:W-:Y:S01]  /*9740*/  I2IP.S8.S32.SAT R109, R31, R26, RZ ;  /* 0x0000001a1f6d7239 */ /* 0x000fe200000014ff */
[----:B------:R-:W-:Y:S02]  /*9750*/  IMAD R29, R52, R50, R29 ;  /* 0x00000032341d7224 */ /* 0x000fe400078e021d */
[----:B------:R-:W-:Y:S01]  /*9760*/  IMAD R35, R46, R35, RZ ;  /* 0x000000232e237224 */ /* 0x000fe200078e02ff */
[----:B------:R-:W-:Y:S01]  /*9770*/  I2IP.S8.S32.SAT R118, R25, R24, R109 ;  /* 0x0000001819767239 */ /* 0x000fe2000000146d */
[-C--:B------:R-:W-:Y:S02]  /*9780*/  IMAD R30, R53, R50.reuse, R30 ;  /* 0x00000032351e7224 */ /* 0x080fe400078e021e */
        /* <DEDUP_REMOVED lines=9> */
[----:B-1----:R-:W1:Y:S02]  /*9820*/  FENCE.VIEW.ASYNC.S ;  /* 0x00000000000073c6 */ /* 0x002e640000000000 */
[----:B-1----:R-:W-:Y:S06]  /*9830*/  BAR.SYNC.DEFER_BLOCKING 0x1, 0x80 ;  /* 0x0042000000007b1d */ /* 0x002fec0000010000 */
        /* <DEDUP_REMOVED lines=14> */
[----:B-1----:R-:W-:Y:S04]  /*9920*/  DEPBAR.LE SB0, 0x1 ;  /* 0x000080400000791a */ /* 0x002fe80000000000 */
.L_x_141:
[----:B------:R-:W-:Y:S05]  /*9930*/  BSYNC.RECONVERGENT B0 ;  /* 0x0000000000007941 */ /* 0x000fea0003800200 */
.L_x_140:
[----:B------:R-:W-:Y:S01]  /*9940*/  BAR.SYNC.DEFER_BLOCKING 0x1, 0x80 ;  /* 0x0042000000007b1d */ /* 0x000fe20000010000 */
[----:B------:R-:W-:Y:S01]  /*9950*/  ISETP.NE.AND P2, PT, R105, RZ, PT ;  /* 0x000000ff6900720c */ /* 0x000fe20003f45270 */
[----:B------:R-:W-:Y:S01]  /*9960*/  IMAD.IADD R20, R43, 0x1, R83 ;  /* 0x000000012b147824 */ /* 0x000fe200078e0253 */
[----:B------:R-:W-:Y:S01]  /*9970*/  ISETP.NE.AND P0, PT, R107, 0x2, PT ;  /* 0x000000026b00780c */ /* 0x000fe20003f05270 */
[----:B------:R-:W-:Y:S01]  /*9980*/  IMAD.IADD R21, R45, 0x1, R90 ;  /* 0x000000012d157824 */ /* 0x000fe200078e025a */
[----:B------:R-:W-:Y:S02]  /*9990*/  ISETP.NE.AND P1, PT, R44, 0x4, PT ;  /* 0x000000042c00780c */ /* 0x000fe40003f25270 */
[----:B------:R-:W-:Y:S02]  /*99a0*/  SEL R0, RZ, 0x1, P0 ;  /* 0x00000001ff007807 */ /* 0x000fe40000000000 */
[----:B------:R-:W-:Y:S02]  /*99b0*/  SEL R3, RZ, 0x1, P1 ;  /* 0x00000001ff037807 */ /* 0x000fe40000800000 */
[----:B------:R-:W-:Y:S02]  /*99c0*/  LOP3.LUT R101, R101, R0, RZ, 0x3c, !PT ;  /* 0x0000000065657212 */ /* 0x000fe400078e3cff */
[----:B------:R-:W-:Y:S02]  /*99d0*/  LOP3.LUT R102, R102, R3, RZ, 0x3c, !PT ;  /* 0x0000000366667212 */ /* 0x000fe400078e3cff */
[----:B------:R-:W-:Y:S02]  /*99e0*/  @P2 R2UR UR36, R98 ;  /* 0x00000000622422ca */ /* 0x000fe400000e0000 */
[----:B------:R-:W-:Y:S02]  /*99f0*/  SEL R107, R107, RZ, P0 ;  /* 0x000000ff6b6b7207 */ /* 0x000fe40000000000 */
[----:B------:R-:W-:Y:S01]  /*9a00*/  SEL R44, R44, RZ, P1 ;  /* 0x000000ff2c2c7207 */ /* 0x000fe20000800000 */
[----:B------:R-:W-:Y:S10]  /*9a10*/  @P2 BRA `(.L_x_142) ;  /* 0xffffffb800f02947 */ /* 0x000ff4000383ffff */
[----:B------:R-:W-:Y:S05]  /*9a20*/  EXIT ;  /* 0x000000000000794d */ /* 0x000fea0003800000 */
.L_x_24:
[----:B--2---:R2:W4:Y:S02]  /*9a30*/  SYNCS.PHASECHK.TRANS64.TRYWAIT P0, [R3+URZ+0x100], R2 ;  /* 0x00010002030075a7 */ /* 0x00452400080011ff */
[----:B----4-:R-:W-:Y:S05]  /*9a40*/  @!P0 NANOSLEEP.SYNCS 0x989680 ;  /* 0x009896800000895d */ /* 0x010fea0003900000 */
[----:B------:R-:W4:Y:S02]  /*9a50*/  @!P0 SYNCS.PHASECHK.TRANS64 P0, [R3+URZ+0x100], R2 ;  /* 0x00010002030085a7 */ /* 0x000f2400080010ff */
[----:B----4-:R-:W-:Y:S05]  /*9a60*/  @!P0 BRA `(.L_x_24) ;  /* 0xfffffffc00f08947 */ /* 0x010fea000383ffff */
[----:B------:R-:W-:Y:S05]  /*9a70*/  BRA `(.L_x_143) ;  /* 0xffffff7c00647947 */ /* 0x000fea000383ffff */
.L_x_27:
[----:B-1----:R-:W-:-:S07]  /*9a80*/  MOV R2, UR33 ;  /* 0x0000002100027c02 */ /* 0x002fce0008000f00 */
.L_x_144:
[----:B-1----:R1:W2:Y:S02]  /*9a90*/  SYNCS.PHASECHK.TRANS64.TRYWAIT P0, [R2+URZ+0x20], R5 ;  /* 0x00002005020075a7 */ /* 0x0022a400080011ff */
[----:B--2---:R-:W-:Y:S05]  /*9aa0*/  @!P0 NANOSLEEP.SYNCS 0x989680 ;  /* 0x009896800000895d */ /* 0x004fea0003900000 */
[----:B------:R-:W2:Y:S02]  /*9ab0*/  @!P0 SYNCS.PHASECHK.TRANS64 P0, [R2+URZ+0x20], R5 ;  /* 0x00002005020085a7 */ /* 0x000ea400080010ff */
[----:B--2---:R-:W-:Y:S05]  /*9ac0*/  @!P0 BRA `(.L_x_144) ;  /* 0xfffffffc00f08947 */ /* 0x004fea000383ffff */
[----:B------:R-:W-:Y:S05]  /*9ad0*/  BRA `(.L_x_26) ;  /* 0xffffff7c00cc7947 */ /* 0x000fea000383ffff */
.L_x_34:
[----:B-1----:R-:W-:-:S07]  /*9ae0*/  MOV R2, UR17 ;  /* 0x0000001100027c02 */ /* 0x002fce0008000f00 */
.L_x_145:
[----:B-1----:R1:W2:Y:S02]  /*9af0*/  SYNCS.PHASECHK.TRANS64.TRYWAIT P0, [R2+URZ+0x20], R5 ;  /* 0x00002005020075a7 */ /* 0x0022a400080011ff */
[----:B--2---:R-:W-:Y:S05]  /*9b00*/  @!P0 NANOSLEEP.SYNCS 0x989680 ;  /* 0x009896800000895d */ /* 0x004fea0003900000 */
[----:B------:R-:W2:Y:S02]  /*9b10*/  @!P0 SYNCS.PHASECHK.TRANS64 P0, [R2+URZ+0x20], R5 ;  /* 0x00002005020085a7 */ /* 0x000ea400080010ff */
[----:B--2---:R-:W-:Y:S05]  /*9b20*/  @!P0 BRA `(.L_x_145) ;  /* 0xfffffffc00f08947 */ /* 0x004fea000383ffff */
[----:B------:R-:W-:Y:S05]  /*9b30*/  BRA `(.L_x_33) ;  /* 0xffffff8000887947 */ /* 0x000fea000383ffff */
.L_x_39:
[----:B-1----:R1:W2:Y:S02]  /*9b40*/  SYNCS.PHASECHK.TRANS64.TRYWAIT P0, [R2+URZ+0x90], R3 ;  /* 0x00009003020075a7 */ /* 0x0022a400080011ff */
[----:B--2---:R-:W-:Y:S05]  /*9b50*/  @!P0 NANOSLEEP.SYNCS 0x989680 ;  /* 0x009896800000895d */ /* 0x004fea0003900000 */
[----:B------:R-:W2:Y:S02]  /*9b60*/  @!P0 SYNCS.PHASECHK.TRANS64 P0, [R2+URZ+0x90], R3 ;  /* 0x00009003020085a7 */ /* 0x000ea400080010ff */
[----:B--2---:R-:W-:Y:S05]  /*9b70*/  @!P0 BRA `(.L_x_39) ;  /* 0xfffffffc00f08947 */ /* 0x004fea000383ffff */
[----:B------:R-:W-:Y:S05]  /*9b80*/  BRA `(.L_x_146) ;  /* 0xffffff84002c7947 */ /* 0x000fea000383ffff */
.L_x_43:
[----:B---3--:R-:W-:-:S07]  /*9b90*/  MOV R0, UR4 ;  /* 0x0000000400007c02 */ /* 0x008fce0008000f00 */
.L_x_147:
[----:B-1----:R1:W2:Y:S02]  /*9ba0*/  SYNCS.PHASECHK.TRANS64.TRYWAIT P0, [R0+URZ], R3 ;  /* 0x00000003000075a7 */ /* 0x0022a400080011ff */
[----:B--2---:R-:W-:Y:S05]  /*9bb0*/  @!P0 NANOSLEEP.SYNCS 0x989680 ;  /* 0x009896800000895d */ /* 0x004fea0003900000 */
[----:B------:R-:W2:Y:S02]  /*9bc0*/  @!P0 SYNCS.PHASECHK.TRANS64 P0, [R0+URZ], R3 ;  /* 0x00000003000085a7 */ /* 0x000ea400080010ff */
[----:B--2---:R-:W-:Y:S05]  /*9bd0*/  @!P0 BRA `(.L_x_147) ;  /* 0xfffffffc00f08947 */ /* 0x004fea000383ffff */
[----:B------:R-:W-:Y:S05]  /*9be0*/  BRA `(.L_x_148) ;  /* 0xffffff88009c7947 */ /* 0x000fea000383ffff */
.L_x_44:
[----:B---3--:R-:W-:-:S07]  /*9bf0*/  MOV R0, UR4 ;  /* 0x0000000400007c02 */ /* 0x008fce0008000f00 */
.L_x_149:
[----:B-1----:R1:W2:Y:S02]  /*9c00*/  SYNCS.PHASECHK.TRANS64.TRYWAIT P0, [R0+URZ], R3 ;  /* 0x00000003000075a7 */ /* 0x0022a400080011ff */
[----:B--2---:R-:W-:Y:S05]  /*9c10*/  @!P0 NANOSLEEP.SYNCS 0x989680 ;  /* 0x009896800000895d */ /* 0x004fea0003900000 */
[----:B------:R-:W2:Y:S02]  /*9c20*/  @!P0 SYNCS.PHASECHK.TRANS64 P0, [R0+URZ], R3 ;  /* 0x00000003000085a7 */ /* 0x000ea400080010ff */
[----:B--2---:R-:W-:Y:S05]  /*9c30*/  @!P0 BRA `(.L_x_149) ;  /* 0xfffffffc00f08947 */ /* 0x004fea000383ffff */
[----:B------:R-:W-:Y:S05]  /*9c40*/  BRA `(.L_x_150) ;  /* 0xffffff8800a87947 */ /* 0x000fea000383ffff */
.L_x_45:
[----:B---3--:R-:W-:-:S07]  /*9c50*/  MOV R0, UR4 ;  /* 0x0000000400007c02 */ /* 0x008fce0008000f00 */
.L_x_151:
[----:B-1----:R1:W2:Y:S02]  /*9c60*/  SYNCS.PHASECHK.TRANS64.TRYWAIT P0, [R0+URZ], R3 ;  /* 0x00000003000075a7 */ /* 0x0022a400080011ff */
[----:B--2---:R-:W-:Y:S05]  /*9c70*/  @!P0 NANOSLEEP.SYNCS 0x989680 ;  /* 0x009896800000895d */ /* 0x004fea0003900000 */
[----:B------:R-:W2:Y:S02]  /*9c80*/  @!P0 SYNCS.PHASECHK.TRANS64 P0, [R0+URZ], R3 ;  /* 0x00000003000085a7 */ /* 0x000ea400080010ff */
[----:B--2---:R-:W-:Y:S05]  /*9c90*/  @!P0 BRA `(.L_x_151) ;  /* 0xfffffffc00f08947 */ /* 0x004fea000383ffff */
[----:B------:R-:W-:Y:S05]  /*9ca0*/  BRA `(.L_x_152) ;  /* 0xffffff8800b47947 */ /* 0x000fea000383ffff */
.L_x_48:
[----:B-1----:R1:W2:Y:S02]  /*9cb0*/  SYNCS.PHASECHK.TRANS64.TRYWAIT P0, [R0+URZ+0xf0], R5 ;  /* 0x0000f005000075a7 */ /* 0x0022a400080011ff */
[----:B--2---:R-:W-:Y:S05]  /*9cc0*/  @!P0 NANOSLEEP.SYNCS 0x989680 ;  /* 0x009896800000895d */ /* 0x004fea0003900000 */
[----:B------:R-:W2:Y:S02]  /*9cd0*/  @!P0 SYNCS.PHASECHK.TRANS64 P0, [R0+URZ+0xf0], R5 ;  /* 0x0000f005000085a7 */ /* 0x000ea400080010ff */
[----:B--2---:R-:W-:Y:S05]  /*9ce0*/  @!P0 BRA `(.L_x_48) ;  /* 0xfffffffc00f08947 */ /* 0x004fea000383ffff */
[----:B------:R-:W-:Y:S05]  /*9cf0*/  BRA `(.L_x_153) ;  /* 0xffffff8c00147947 */ /* 0x000fea000383ffff */
.L_x_49:
[----:B------:R-:W-:-:S07]  /*9d00*/  MOV R0, UR5 ;  /* 0x0000000500007c02 */ /* 0x000fce0008000f00 */
.L_x_154:
[----:B-1----:R1:W2:Y:S02]  /*9d10*/  SYNCS.PHASECHK.TRANS64.TRYWAIT P0, [R0+URZ+0xa0], R7 ;  /* 0x0000a007000075a7 */ /* 0x0022a400080011ff */
[----:B--2---:R-:W-:Y:S05]  /*9d20*/  @!P0 NANOSLEEP.SYNCS 0x989680 ;  /* 0x009896800000895d */ /* 0x004fea0003900000 */
[----:B------:R-:W2:Y:S02]  /*9d30*/  @!P0 SYNCS.PHASECHK.TRANS64 P0, [R0+URZ+0xa0], R7 ;  /* 0x0000a007000085a7 */ /* 0x000ea400080010ff */
[----:B--2---:R-:W-:Y:S05]  /*9d40*/  @!P0 BRA `(.L_x_154) ;  /* 0xfffffffc00f08947 */ /* 0x004fea000383ffff */
[----:B------:R-:W-:Y:S05]  /*9d50*/  BRA `(.L_x_155) ;  /* 0xffffff8c00247947 */ /* 0x000fea000383ffff */
.L_x_50:
[----:B-1----:R1:W2:Y:S02]  /*9d60*/  SYNCS.PHASECHK.TRANS64.TRYWAIT P1, [R0+URZ+0x90], R5 ;  /* 0x00009005000075a7 */ /* 0x0022a400080211ff */
[----:B--2---:R-:W-:Y:S05]  /*9d70*/  @!P1 NANOSLEEP.SYNCS 0x989680 ;  /* 0x009896800000995d */ /* 0x004fea0003900000 */
[----:B------:R-:W2:Y:S02]  /*9d80*/  @!P1 SYNCS.PHASECHK.TRANS64 P1, [R0+URZ+0x90], R5 ;  /* 0x00009005000095a7 */ /* 0x000ea400080210ff */
[----:B--2---:R-:W-:Y:S05]  /*9d90*/  @!P1 BRA `(.L_x_50) ;  /* 0xfffffffc00f09947 */ /* 0x004fea000383ffff */
[----:B------:R-:W-:Y:S05]  /*9da0*/  BRA `(.L_x_156) ;  /* 0xffffff8c00547947 */ /* 0x000fea000383ffff */
.L_x_53:
[----:B------:R-:W-:-:S07]  /*9db0*/  MOV R0, UR5 ;  /* 0x0000000500007c02 */ /* 0x000fce0008000f00 */
.L_x_157:
[----:B-1----:R1:W2:Y:S02]  /*9dc0*/  SYNCS.PHASECHK.TRANS64.TRYWAIT P0, [R0+URZ+0xa0], R3 ;  /* 0x0000a003000075a7 */ /* 0x0022a400080011ff */
[----:B--2---:R-:W-:Y:S05]  /*9dd0*/  @!P0 NANOSLEEP.SYNCS 0x989680 ;  /* 0x009896800000895d */ /* 0x004fea0003900000 */
[----:B------:R-:W2:Y:S02]  /*9de0*/  @!P0 SYNCS.PHASECHK.TRANS64 P0, [R0+URZ+0xa0], R3 ;  /* 0x0000a003000085a7 */ /* 0x000ea400080010ff */
[----:B--2---:R-:W-:Y:S05]  /*9df0*/  @!P0 BRA `(.L_x_157) ;  /* 0xfffffffc00f08947 */ /* 0x004fea000383ffff */
[----:B------:R-:W-:Y:S05]  /*9e00*/  BRA `(.L_x_52) ;  /* 0xffffff8c00a87947 */ /* 0x000fea000383ffff */
.L_x_62:
[----:B-1----:R-:W-:-:S04]  /*9e10*/  MOV R4, UR6 ;  /* 0x0000000600047c02 */ /* 0x002fc80008000f00 */
[----:B------:R1:W2:Y:S03]  /*9e20*/  SYNCS.PHASECHK.TRANS64.TRYWAIT P0, [R4+URZ+0x8], R5 ;  /* 0x00000805040075a7 */ /* 0x0002a600080011ff */
[----:B--2---:R-:W-:Y:S05]  /*9e30*/  @!P0 NANOSLEEP.SYNCS 0x989680 ;  /* 0x009896800000895d */ /* 0x004fea0003900000 */
[----:B------:R-:W2:Y:S02]  /*9e40*/  @!P0 SYNCS.PHASECHK.TRANS64 P0, [R4+URZ+0x8], R5 ;  /* 0x00000805040085a7 */ /* 0x000ea400080010ff */
[----:B--2---:R-:W-:Y:S05]  /*9e50*/  @!P0 BRA `(.L_x_62) ;  /* 0xfffffffc00ec8947 */ /* 0x004fea000383ffff */
[----:B------:R-:W-:Y:S05]  /*9e60*/  BRA `(.L_x_61) ;  /* 0xffffff90005c7947 */ /* 0x000fea000383ffff */
.L_x_64:
[----:B------:R-:W-:Y:S01]  /*9e70*/  BSSY B0, `(.L_x_158) ;  /* 0x0000006000007945 */ /* 0x000fe20003800000 */
[----:B------:R-:W-:-:S07]  /*9e80*/  MOV R15, 0xffffffff ;  /* 0xffffffff000f7802 */ /* 0x000fce0000000f00 */
[----:B-1---5:R-:W-:Y:S05]  /*9e90*/  WARPSYNC.COLLECTIVE R15, `(.L_x_159) ;  /* 0x000000000f0c7348 */ /* 0x022fea0003c00000 */
[----:B------:R-:W-:Y:S02]  /*9ea0*/  ELECT P6, UR79, PT ;  /* 0x00000000004f782f */ /* 0x000fe400038c0000 */
[----:B------:R-:W-:Y:S01]  /*9eb0*/  MOV R14, UR79 ;  /* 0x0000004f000e7c02 */ /* 0x000fe20008000f00 */
[----:B-1---5:R-:W-:Y:S10]  /*9ec0*/  ENDCOLLECTIVE ;  /* 0x000000000000791b */ /* 0x022ff40003800000 */
.L_x_159:
[----:B------:R-:W-:Y:S05]  /*9ed0*/  BSYNC B0 ;  /* 0x0000000000007941 */ /* 0x000fea0003800000 */
.L_x_158:
[----:B------:R-:W-:Y:S05]  /*9ee0*/  BRA `(.L_x_160) ;  /* 0xffffff90008c7947 */ /* 0x000fea000383ffff */
.L_x_66:
[----:B-1----:R-:W-:-:S04]  /*9ef0*/  MOV R2, UR6 ;  /* 0x0000000600027c02 */ /* 0x002fc80008000f00 */
[----:B------:R1:W2:Y:S03]  /*9f00*/  SYNCS.PHASECHK.TRANS64.TRYWAIT P0, [R2+URZ+0x8], R3 ;  /* 0x00000803020075a7 */ /* 0x0002a600080011ff */
[----:B--2---:R-:W-:Y:S05]  /*9f10*/  @!P0 NANOSLEEP.SYNCS 0x989680 ;  /* 0x009896800000895d */ /* 0x004fea0003900000 */
[----:B------:R-:W2:Y:S02]  /*9f20*/  @!P0 SYNCS.PHASECHK.TRANS64 P0, [R2+URZ+0x8], R3 ;  /* 0x00000803020085a7 */ /* 0x000ea400080010ff */
[----:B--2---:R-:W-:Y:S05]  /*9f30*/  @!P0 BRA `(.L_x_66) ;  /* 0xfffffffc00ec8947 */ /* 0x004fea000383ffff */
[----:B------:R-:W-:Y:S05]  /*9f40*/  BRA `(.L_x_65) ;  /* 0xffffff9000907947 */ /* 0x000fea000383ffff */
.L_x_67:
[----:B-1----:R1:W2:Y:S02]  /*9f50*/  SYNCS.PHASECHK.TRANS64.TRYWAIT P0, [R0+URZ+0x90], R5 ;  /* 0x00009005000075a7 */ /* 0x0022a400080011ff */
[----:B--2---:R-:W-:Y:S05]  /*9f60*/  @!P0 NANOSLEEP.SYNCS 0x989680 ;  /* 0x009896800000895d */ /* 0x004fea0003900000 */
[----:B------:R-:W2:Y:S02]  /*9f70*/  @!P0 SYNCS.PHASECHK.TRANS64 P0, [R0+URZ+0x90], R5 ;  /* 0x00009005000085a7 */ /* 0x000ea400080010ff */
[----:B--2---:R-:W-:Y:S05]  /*9f80*/  @!P0 BRA `(.L_x_67) ;  /* 0xfffffffc00f08947 */ /* 0x004fea000383ffff */
[----:B------:R-:W-:Y:S05]  /*9f90*/  BRA `(.L_x_161) ;  /* 0xffffff94007c7947 */ /* 0x000fea000383ffff */
.L_x_69:
[----:B------:R-:W-:-:S07]  /*9fa0*/  MOV R0, UR9 ;  /* 0x0000000900007c02 */ /* 0x000fce0008000f00 */
.L_x_162:
[----:B-1----:R1:W2:Y:S02]  /*9fb0*/  SYNCS.PHASECHK.TRANS64.TRYWAIT P0, [R0+URZ+0xd0], R5 ;  /* 0x0000d005000075a7 */ /* 0x0022a400080011ff */
[----:B--2---:R-:W-:Y:S05]  /*9fc0*/  @!P0 NANOSLEEP.SYNCS 0x989680 ;  /* 0x009896800000895d */ /* 0x004fea0003900000 */
[----:B------:R-:W2:Y:S02]  /*9fd0*/  @!P0 SYNCS.PHASECHK.TRANS64 P0, [R0+URZ+0xd0], R5 ;  /* 0x0000d005000085a7 */ /* 0x000ea400080010ff */
[----:B--2---:R-:W-:Y:S05]  /*9fe0*/  @!P0 BRA `(.L_x_162) ;  /* 0xfffffffc00f08947 */ /* 0x004fea000383ffff */
[----:B------:R-:W-:Y:S05]  /*9ff0*/  BRA `(.L_x_163) ;  /* 0xffffff9400c87947 */ /* 0x000fea000383ffff */
.L_x_72:
[----:B------:R-:W-:Y:S07]  /*a000*/  MOV R0, UR8 ;  /* 0x0000000800007c02 */ /* 0x000fee0008000f00 */
.L_x_164:
[----:B-1----:R1:W2:Y:S02]  /*a010*/  SYNCS.PHASECHK.TRANS64.TRYWAIT P0, [R0+URZ], R5 ;  /* 0x00000005000075a7 */ /* 0x0022a400080011ff */
[----:B--2---:R-:W-:Y:S05]  /*a020*/  @!P0 NANOSLEEP.SYNCS 0x989680 ;  /* 0x009896800000895d */ /* 0x004fea0003900000 */
[----:B------:R-:W2:Y:S02]  /*a030*/  @!P0 SYNCS.PHASECHK.TRANS64 P0, [R0+URZ], R5 ;  /* 0x00000005000085a7 */ /* 0x000ea400080010ff */
[----:B--2---:R-:W-:Y:S05]  /*a040*/  @!P0 BRA `(.L_x_164) ;  /* 0xfffffffc00f08947 */ /* 0x004fea000383ffff */
[----:B------:R-:W-:Y:S05]  /*a050*/  BRA `(.L_x_71) ;  /* 0xffffff9400dc7947 */ /* 0x000fea000383ffff */
.L_x_76:
[----:B-1----:R-:W-:-:S07]  /*a060*/  MOV R0, UR8 ;  /* 0x0000000800007c02 */ /* 0x002fce0008000f00 */
.L_x_165:
[----:B-1----:R1:W2:Y:S02]  /*a070*/  SYNCS.PHASECHK.TRANS64.TRYWAIT P0, [R0+URZ], R3 ;  /* 0x00000003000075a7 */ /* 0x0022a400080011ff */
[----:B--2---:R-:W-:Y:S05]  /*a080*/  @!P0 NANOSLEEP.SYNCS 0x989680 ;  /* 0x009896800000895d */ /* 0x004fea0003900000 */
[----:B------:R-:W2:Y:S02]  /*a090*/  @!P0 SYNCS.PHASECHK.TRANS64 P0, [R0+URZ], R3 ;  /* 0x00000003000085a7 */ /* 0x000ea400080010ff */
[----:B--2---:R-:W-:Y:S05]  /*a0a0*/  @!P0 BRA `(.L_x_165) ;  /* 0xfffffffc00f08947 */ /* 0x004fea000383ffff */
[----:B------:R-:W-:Y:S05]  /*a0b0*/  BRA `(.L_x_166) ;  /* 0xffffff9800d07947 */ /* 0x000fea000383ffff */
.L_x_77:
[----:B------:R-:W-:-:S07]  /*a0c0*/  MOV R0, UR8 ;  /* 0x0000000800007c02 */ /* 0x000fce0008000f00 */
.L_x_167:
[----:B-1----:R1:W2:Y:S02]  /*a0d0*/  SYNCS.PHASECHK.TRANS64.TRYWAIT P0, [R0+URZ], R3 ;  /* 0x00000003000075a7 */ /* 0x0022a400080011ff */
[----:B--2---:R-:W-:Y:S05]  /*a0e0*/  @!P0 NANOSLEEP.SYNCS 0x989680 ;  /* 0x009896800000895d */ /* 0x004fea0003900000 */
[----:B------:R-:W2:Y:S02]  /*a0f0*/  @!P0 SYNCS.PHASECHK.TRANS64 P0, [R0+URZ], R3 ;  /* 0x00000003000085a7 */ /* 0x000ea400080010ff */
[----:B--2---:R-:W-:Y:S05]  /*a100*/  @!P0 BRA `(.L_x_167) ;  /* 0xfffffffc00f08947 */ /* 0x004fea000383ffff */
[----:B------:R-:W-:Y:S05]  /*a110*/  BRA `(.L_x_168) ;  /* 0xffffff9800dc7947 */ /* 0x000fea000383ffff */
.L_x_78:
[----:B------:R-:W-:-:S07]  /*a120*/  MOV R0, UR8 ;  /* 0x0000000800007c02 */ /* 0x000fce0008000f00 */
.L_x_169:
[----:B-1----:R1:W2:Y:S02]  /*a130*/  SYNCS.PHASECHK.TRANS64.TRYWAIT P0, [R0+URZ], R3 ;  /* 0x00000003000075a7 */ /* 0x0022a400080011ff */
[----:B--2---:R-:W-:Y:S05]  /*a140*/  @!P0 NANOSLEEP.SYNCS 0x989680 ;  /* 0x009896800000895d */ /* 0x004fea0003900000 */
[----:B------:R-:W2:Y:S02]  /*a150*/  @!P0 SYNCS.PHASECHK.TRANS64 P0, [R0+URZ], R3 ;  /* 0x00000003000085a7 */ /* 0x000ea400080010ff */
[----:B--2---:R-:W-:Y:S05]  /*a160*/  @!P0 BRA `(.L_x_169) ;  /* 0xfffffffc00f08947 */ /* 0x004fea000383ffff */
[----:B------:R-:W-:Y:S05]  /*a170*/  BRA `(.L_x_170) ;  /* 0xffffff9800e87947 */ /* 0x000fea000383ffff */
.L_x_81:
[----:B------:R-:W-:-:S07]  /*a180*/  MOV R0, UR7 ;  /* 0x0000000700007c02 */ /* 0x000fce0008000f00 */
.L_x_171:
[----:B-1----:R1:W2:Y:S02]  /*a190*/  SYNCS.PHASECHK.TRANS64.TRYWAIT P1, [R0+URZ+0x110], R3 ;  /* 0x00011003000075a7 */ /* 0x0022a400080211ff */
[----:B--2---:R-:W-:Y:S05]  /*a1a0*/  @!P1 NANOSLEEP.SYNCS 0x989680 ;  /* 0x009896800000995d */ /* 0x004fea0003900000 */
[----:B------:R-:W2:Y:S02]  /*a1b0*/  @!P1 SYNCS.PHASECHK.TRANS64 P1, [R0+URZ+0x110], R3 ;  /* 0x00011003000095a7 */ /* 0x000ea400080210ff */
[----:B--2---:R-:W-:Y:S05]  /*a1c0*/  @!P1 BRA `(.L_x_171) ;  /* 0xfffffffc00f09947 */ /* 0x004fea000383ffff */
[----:B------:R-:W-:Y:S05]  /*a1d0*/  BRA `(.L_x_172) ;  /* 0xffffff9c00347947 */ /* 0x000fea000383ffff */
.L_x_86:
[----:B--2---:R2:W4:Y:S02]  /*a1e0*/  SYNCS.PHASECHK.TRANS64.TRYWAIT P0, [R0+URZ+0x90], R3 ;  /* 0x00009003000075a7 */ /* 0x00452400080011ff */
[----:B----4-:R-:W-:Y:S05]  /*a1f0*/  @!P0 NANOSLEEP.SYNCS 0x989680 ;  /* 0x009896800000895d */ /* 0x010fea0003900000 */
[----:B------:R-:W4:Y:S02]  /*a200*/  @!P0 SYNCS.PHASECHK.TRANS64 P0, [R0+URZ+0x90], R3 ;  /* 0x00009003000085a7 */ /* 0x000f2400080010ff */
[----:B----4-:R-:W-:Y:S05]  /*a210*/  @!P0 BRA `(.L_x_86) ;  /* 0xfffffffc00f08947 */ /* 0x010fea000383ffff */
[----:B------:R-:W-:Y:S05]  /*a220*/  BRA `(.L_x_173) ;  /* 0xffffffa000487947 */ /* 0x000fea000383ffff */
.L_x_89:
[----:B------:R-:W-:Y:S07]  /*a230*/  MOV R0, UR7 ;  /* 0x0000000700007c02 */ /* 0x000fee0008000f00 */
.L_x_174:
[----:B--2---:R2:W4:Y:S02]  /*a240*/  SYNCS.PHASECHK.TRANS64.TRYWAIT P0, [R0+URZ+0x88], R3 ;  /* 0x00008803000075a7 */ /* 0x00452400080011ff */
[----:B----4-:R-:W-:Y:S05]  /*a250*/  @!P0 NANOSLEEP.SYNCS 0x989680 ;  /* 0x009896800000895d */ /* 0x010fea0003900000 */
[----:B------:R-:W4:Y:S02]  /*a260*/  @!P0 SYNCS.PHASECHK.TRANS64 P0, [R0+URZ+0x88], R3 ;  /* 0x00008803000085a7 */ /* 0x000f2400080010ff */
[----:B----4-:R-:W-:Y:S05]  /*a270*/  @!P0 BRA `(.L_x_174) ;  /* 0xfffffffc00f08947 */ /* 0x010fea000383ffff */
[----:B------:R-:W-:Y:S05]  /*a280*/  BRA `(.L_x_88) ;  /* 0xffffffa400287947 */ /* 0x000fea000383ffff */
.L_x_92:
[----:B------:R-:W-:Y:S07]  /*a290*/  MOV R3, UR7 ;  /* 0x0000000700037c02 */ /* 0x000fee0008000f00 */
.L_x_175:
[----:B-1----:R1:W2:Y:S02]  /*a2a0*/  SYNCS.PHASECHK.TRANS64.TRYWAIT P0, [R3+URZ+0x60], R12 ;  /* 0x0000600c030075a7 */ /* 0x0022a400080011ff */
[----:B--2---:R-:W-:Y:S05]  /*a2b0*/  @!P0 NANOSLEEP.SYNCS 0x989680 ;  /* 0x009896800000895d */ /* 0x004fea0003900000 */
[----:B------:R-:W2:Y:S02]  /*a2c0*/  @!P0 SYNCS.PHASECHK.TRANS64 P0, [R3+URZ+0x60], R12 ;  /* 0x0000600c030085a7 */ /* 0x000ea400080010ff */
[----:B--2---:R-:W-:Y:S05]  /*a2d0*/  @!P0 BRA `(.L_x_175) ;  /* 0xfffffffc00f08947 */ /* 0x004fea000383ffff */
[----:B------:R-:W-:Y:S05]  /*a2e0*/  BRA `(.L_x_176) ;  /* 0xffffffa400a07947 */ /* 0x000fea000383ffff */
.L_x_93:
[----:B-1----:R-:W-:Y:S07]  /*a2f0*/  MOV R3, UR7 ;  /* 0x0000000700037c02 */ /* 0x002fee0008000f00 */
.L_x_177:
[----:B-1----:R1:W2:Y:S02]  /*a300*/  SYNCS.PHASECHK.TRANS64.TRYWAIT P0, [R3+URZ+0x68], R12 ;  /* 0x0000680c030075a7 */ /* 0x0022a400080011ff */
[----:B--2---:R-:W-:Y:S05]  /*a310*/  @!P0 NANOSLEEP.SYNCS 0x989680 ;  /* 0x009896800000895d */ /* 0x004fea0003900000 */
[----:B------:R-:W2:Y:S02]  /*a320*/  @!P0 SYNCS.PHASECHK.TRANS64 P0, [R3+URZ+0x68], R12 ;  /* 0x0000680c030085a7 */ /* 0x000ea400080010ff */
[----:B--2---:R-:W-:Y:S05]  /*a330*/  @!P0 BRA `(.L_x_177) ;  /* 0xfffffffc00f08947 */ /* 0x004fea000383ffff */
[----:B------:R-:W-:Y:S05]  /*a340*/  BRA `(.L_x_178) ;  /* 0xffffffa400fc7947 */ /* 0x000fea000383ffff */
.L_x_94:
[----:B-1----:R-:W-:Y:S07]  /*a350*/  MOV R3, UR7 ;  /* 0x0000000700037c02 */ /* 0x002fee0008000f00 */
.L_x_179:
[----:B-1----:R1:W2:Y:S02]  /*a360*/  SYNCS.PHASECHK.TRANS64.TRYWAIT P0, [R3+URZ+0x70], R12 ;  /* 0x0000700c030075a7 */ /* 0x0022a400080011ff */
[----:B--2---:R-:W-:Y:S05]  /*a370*/  @!P0 NANOSLEEP.SYNCS 0x989680 ;  /* 0x009896800000895d */ /* 0x004fea0003900000 */
[----:B------:R-:W2:Y:S02]  /*a380*/  @!P0 SYNCS.PHASECHK.TRANS64 P0, [R3+URZ+0x70], R12 ;  /* 0x0000700c030085a7 */ /* 0x000ea400080010ff */
[----:B--2---:R-:W-:Y:S05]  /*a390*/  @!P0 BRA `(.L_x_179) ;  /* 0xfffffffc00f08947 */ /* 0x004fea000383ffff */
[----:B------:R-:W-:Y:S05]  /*a3a0*/  BRA `(.L_x_180) ;  /* 0xffffffa800587947 */ /* 0x000fea000383ffff */
.L_x_95:
[----:B------:R-:W-:Y:S07]  /*a3b0*/  MOV R3, UR7 ;  /* 0x0000000700037c02 */ /* 0x000fee0008000f00 */
.L_x_181:
[----:B-1----:R1:W2:Y:S02]  /*a3c0*/  SYNCS.PHASECHK.TRANS64.TRYWAIT P0, [R3+URZ+0x78], R12 ;  /* 0x0000780c030075a7 */ /* 0x0022a400080011ff */
[----:B--2---:R-:W-:Y:S05]  /*a3d0*/  @!P0 NANOSLEEP.SYNCS 0x989680 ;  /* 0x009896800000895d */ /* 0x004fea0003900000 */
[----:B------:R-:W2:Y:S02]  /*a3e0*/  @!P0 SYNCS.PHASECHK.TRANS64 P0, [R3+URZ+0x78], R12 ;  /* 0x0000780c030085a7 */ /* 0x000ea400080010ff */
[----:B--2---:R-:W-:Y:S05]  /*a3f0*/  @!P0 BRA `(.L_x_181) ;  /* 0xfffffffc00f08947 */ /* 0x004fea000383ffff */
[----:B------:R-:W-:Y:S05]  /*a400*/  BRA `(.L_x_182) ;  /* 0xffffffa800f87947 */ /* 0x000fea000383ffff */
.L_x_97:
[----:B------:R-:W-:-:S07]  /*a410*/  MOV R0, UR7 ;  /* 0x0000000700007c02 */ /* 0x000fce0008000f00 */
.L_x_183:
[----:B-1----:R1:W4:Y:S02]  /*a420*/  SYNCS.PHASECHK.TRANS64.TRYWAIT P0, [R0+URZ+0x60], R3 ;  /* 0x00006003000075a7 */ /* 0x00232400080011ff */
[----:B----4-:R-:W-:Y:S05]  /*a430*/  @!P0 NANOSLEEP.SYNCS 0x989680 ;  /* 0x009896800000895d */ /* 0x010fea0003900000 */
[----:B------:R-:W4:Y:S02]  /*a440*/  @!P0 SYNCS.PHASECHK.TRANS64 P0, [R0+URZ+0x60], R3 ;  /* 0x00006003000085a7 */ /* 0x000f2400080010ff */
[----:B----4-:R-:W-:Y:S05]  /*a450*/  @!P0 BRA `(.L_x_183) ;  /* 0xfffffffc00f08947 */ /* 0x010fea000383ffff */
[----:B------:R-:W-:Y:S05]  /*a460*/  BRA `(.L_x_184) ;  /* 0xffffffac00807947 */ /* 0x000fea000383ffff */
.L_x_98:
[----:B-1----:R-:W-:-:S07]  /*a470*/  MOV R0, UR7 ;  /* 0x0000000700007c02 */ /* 0x002fce0008000f00 */
.L_x_185:
[----:B-1----:R1:W4:Y:S02]  /*a480*/  SYNCS.PHASECHK.TRANS64.TRYWAIT P0, [R0+URZ+0x68], R3 ;  /* 0x00006803000075a7 */ /* 0x00232400080011ff */
[----:B----4-:R-:W-:Y:S05]  /*a490*/  @!P0 NANOSLEEP.SYNCS 0x989680 ;  /* 0x009896800000895d */ /* 0x010fea0003900000 */
[----:B------:R-:W4:Y:S02]  /*a4a0*/  @!P0 SYNCS.PHASECHK.TRANS64 P0, [R0+URZ+0x68], R3 ;  /* 0x00006803000085a7 */ /* 0x000f2400080010ff */
[----:B----4-:R-:W-:Y:S05]  /*a4b0*/  @!P0 BRA `(.L_x_185) ;  /* 0xfffffffc00f08947 */ /* 0x010fea000383ffff */
[----:B------:R-:W-:Y:S05]  /*a4c0*/  BRA `(.L_x_186) ;  /* 0xffffffac00707947 */ /* 0x000fea000383ffff */
.L_x_99:
[----:B-1----:R-:W-:-:S07]  /*a4d0*/  MOV R0, UR7 ;  /* 0x0000000700007c02 */ /* 0x002fce0008000f00 */
.L_x_187:
[----:B-1----:R1:W4:Y:S02]  /*a4e0*/  SYNCS.PHASECHK.TRANS64.TRYWAIT P0, [R0+URZ+0x70], R3 ;  /* 0x00007003000075a7 */ /* 0x00232400080011ff */
[----:B----4-:R-:W-:Y:S05]  /*a4f0*/  @!P0 NANOSLEEP.SYNCS 0x989680 ;  /* 0x009896800000895d */ /* 0x010fea0003900000 */
[----:B------:R-:W4:Y:S02]  /*a500*/  @!P0 SYNCS.PHASECHK.TRANS64 P0, [R0+URZ+0x70], R3 ;  /* 0x00007003000085a7 */ /* 0x000f2400080010ff */
[----:B----4-:R-:W-:Y:S05]  /*a510*/  @!P0 BRA `(.L_x_187) ;  /* 0xfffffffc00f08947 */ /* 0x010fea000383ffff */
[----:B------:R-:W-:Y:S05]  /*a520*/  BRA `(.L_x_188) ;  /* 0xffffffac00607947 */ /* 0x000fea000383ffff */
.L_x_101:
[----:B--2---:R2:W3:Y:S02]  /*a530*/  SYNCS.PHASECHK.TRANS64.TRYWAIT P0, [R0+URZ+0x90], R3 ;  /* 0x00009003000075a7 */ /* 0x0044e400080011ff */
[----:B---3--:R-:W-:Y:S05]  /*a540*/  @!P0 NANOSLEEP.SYNCS 0x989680 ;  /* 0x009896800000895d */ /* 0x008fea0003900000 */
[----:B------:R-:W3:Y:S02]  /*a550*/  @!P0 SYNCS.PHASECHK.TRANS64 P0, [R0+URZ+0x90], R3 ;  /* 0x00009003000085a7 */ /* 0x000ee400080010ff */
[----:B---3--:R-:W-:Y:S05]  /*a560*/  @!P0 BRA `(.L_x_101) ;  /* 0xfffffffc00f08947 */ /* 0x008fea000383ffff */
[----:B------:R-:W-:Y:S05]  /*a570*/  BRA `(.L_x_189) ;  /* 0xffffffb0002c7947 */ /* 0x000fea000383ffff */
.L_x_112:
[----:B-1----:R1:W3:Y:S02]  /*a580*/  SYNCS.PHASECHK.TRANS64.TRYWAIT P1, [R3+URZ+0x40], R0 ;  /* 0x00004000030075a7 */ /* 0x0022e400080211ff */
[----:B---3--:R-:W-:Y:S05]  /*a590*/  @!P1 NANOSLEEP.SYNCS 0x989680 ;  /* 0x009896800000995d */ /* 0x008fea0003900000 */
[----:B------:R-:W3:Y:S02]  /*a5a0*/  @!P1 SYNCS.PHASECHK.TRANS64 P1, [R3+URZ+0x40], R0 ;  /* 0x00004000030095a7 */ /* 0x000ee400080210ff */
[----:B---3--:R-:W-:Y:S05]  /*a5b0*/  @!P1 BRA `(.L_x_112) ;  /* 0xfffffffc00f09947 */ /* 0x008fea000383ffff */
[----:B------:R-:W-:Y:S05]  /*a5c0*/  BRA `(.L_x_111) ;  /* 0xffffffbc003c7947 */ /* 0x000fea000383ffff */
.L_x_114:
[----:B---3--:R3:W4:Y:S02]  /*a5d0*/  SYNCS.PHASECHK.TRANS64.TRYWAIT P0, [R106+URZ+0xb0], R5 ;  /* 0x0000b0056a0075a7 */ /* 0x00872400080011ff */
[----:B----4-:R-:W-:Y:S05]  /*a5e0*/  @!P0 NANOSLEEP.SYNCS 0x989680 ;  /* 0x009896800000895d */ /* 0x010fea0003900000 */
[----:B------:R-:W4:Y:S02]  /*a5f0*/  @!P0 SYNCS.PHASECHK.TRANS64 P0, [R106+URZ+0xb0], R5 ;  /* 0x0000b0056a0085a7 */ /* 0x000f2400080010ff */
[----:B----4-:R-:W-:Y:S05]  /*a600*/  @!P0 BRA `(.L_x_114) ;  /* 0xfffffffc00f08947 */ /* 0x010fea000383ffff */
[----:B------:R-:W-:Y:S05]  /*a610*/  BRA `(.L_x_113) ;  /* 0xffffffbc00907947 */ /* 0x000fea000383ffff */
.L_x_122:
[----:B--2---:R2:W3:Y:S02]  /*a620*/  SYNCS.PHASECHK.TRANS64.TRYWAIT P0, [R55+URZ+0x40], R0 ;  /* 0x00004000370075a7 */ /* 0x0044e400080011ff */
[----:B---3--:R-:W-:Y:S05]  /*a630*/  @!P0 NANOSLEEP.SYNCS 0x989680 ;  /* 0x009896800000895d */ /* 0x008fea0003900000 */
[----:B------:R-:W3:Y:S02]  /*a640*/  @!P0 SYNCS.PHASECHK.TRANS64 P0, [R55+URZ+0x40], R0 ;  /* 0x00004000370085a7 */ /* 0x000ee400080010ff */
[----:B---3--:R-:W-:Y:S05]  /*a650*/  @!P0 BRA `(.L_x_122) ;  /* 0xfffffffc00f08947 */ /* 0x008fea000383ffff */
[----:B------:R-:W-:Y:S05]  /*a660*/  BRA `(.L_x_121) ;  /* 0xffffffc800a07947 */ /* 0x000fea000383ffff */
.L_x_130:
[----:B--2---:R2:W3:Y:S02]  /*a670*/  SYNCS.PHASECHK.TRANS64.TRYWAIT P0, [R73+URZ+0x40], R2 ;  /* 0x00004002490075a7 */ /* 0x0044e400080011ff */
[----:B---3--:R-:W-:Y:S05]  /*a680*/  @!P0 NANOSLEEP.SYNCS 0x989680 ;  /* 0x009896800000895d */ /* 0x008fea0003900000 */
[----:B------:R-:W3:Y:S02]  /*a690*/  @!P0 SYNCS.PHASECHK.TRANS64 P0, [R73+URZ+0x40], R2 ;  /* 0x00004002490085a7 */ /* 0x000ee400080010ff */
[----:B---3--:R-:W-:Y:S05]  /*a6a0*/  @!P0 BRA `(.L_x_130) ;  /* 0xfffffffc00f08947 */ /* 0x008fea000383ffff */
[----:B------:R-:W-:Y:S05]  /*a6b0*/  BRA `(.L_x_129) ;  /* 0xffffffd400ec7947 */ /* 0x000fea000383ffff */
.L_x_138:
[----:B--2---:R2:W3:Y:S02]  /*a6c0*/  SYNCS.PHASECHK.TRANS64.TRYWAIT P0, [R76+URZ+0x40], R3 ;  /* 0x000040034c0075a7 */ /* 0x0044e400080011ff */
[----:B---3--:R-:W-:Y:S05]  /*a6d0*/  @!P0 NANOSLEEP.SYNCS 0x989680 ;  /* 0x009896800000895d */ /* 0x008fea0003900000 */
[----:B------:R-:W3:Y:S02]  /*a6e0*/  @!P0 SYNCS.PHASECHK.TRANS64 P0, [R76+URZ+0x40], R3 ;  /* 0x000040034c0085a7 */ /* 0x000ee400080010ff */
[----:B---3--:R-:W-:Y:S05]  /*a6f0*/  @!P0 BRA `(.L_x_138) ;  /* 0xfffffffc00f08947 */ /* 0x008fea000383ffff */
[----:B------:R-:W-:Y:S05]  /*a700*/  BRA `(.L_x_137) ;  /* 0xffffffe400407947 */ /* 0x000fea000383ffff */
        .weak           $__internal_0_$__cuda_sm10x_tcgen05_guardrail_trap_col_being_dealloced_not_returned_by_alloc
        .type           $__internal_0_$__cuda_sm10x_tcgen05_guardrail_trap_col_being_dealloced_not_returned_by_alloc,@function
        .size           $__internal_0_$__cuda_sm10x_tcgen05_guardrail_trap_col_being_dealloced_not_returned_by_alloc,($__internal_1_$__cuda_sm10x_tcgen05_guardrail_trap_phase_invalid_during_alloc - $__internal_0_$__cuda_sm10x_tcgen05_guardrail_trap_col_being_dealloced_not_returned_by_alloc)
$__internal_0_$__cuda_sm10x_tcgen05_guardrail_trap_col_being_dealloced_not_returned_by_alloc:
[----:B------:R-:W-:Y:S05]  /*a710*/  BPT.TRAP 0x1 ;  /* 0x000000040000795c */ /* 0x000fea0000300000 */
[----:B------:R-:W-:-:S04]  /*a720*/  HFMA2 R3, -RZ, RZ, 0, 0 ;  /* 0x00000000ff037431 */ /* 0x000fc800000001ff */
[----:B------:R-:W-:Y:S05]  /*a730*/  RET.REL.NODEC R2 `(_ZN7cutlass13device_kernelINS_4gemm6kernel13GemmUniversalIN4cute5tupleIJiiiiEEENS1_10collective13CollectiveMmaINS1_35MainloopSm100TmaUmmaWarpSpecializedILi4ELi2ELi4ENS5_IJNS4_1CILi2EEENSA_ILi1EEESC_EEEEENS5_IJNSA_ILi128EEENSA_ILi256EEESF_EEEaNS5_IJlSC_lEEEaSI_NS4_8TiledMMAINS4_8MMA_AtomIJNS4_21SM100_MMA_S8_2x1SM_SSIaaiLi128ELi256ELNS4_4UMMA5MajorE0ELSN_0ELNSM_8SaturateE0EEEEEENS4_6LayoutINS5_IJSC_SC_SC_EEENS5_IJNSA_ILi0EEEST_ST_EEEEENS5_IJNS4_10UnderscoreESW_SW_EEEEENS4_18SM100_TMA_2SM_LOADENS4_14ComposedLayoutINS4_7SwizzleILi3ELi4ELi3EEENS4_18smem_ptr_flag_bitsILi8EEENSR_INS5_IJNSA_ILi8EEESF_EEENS5_IJSF_SC_EEEEEEEvNS4_8identityESZ_S19_vS1A_EENS_8epilogue10collective18CollectiveEpilogueINS1C_23Sm100TmaWarpSpecializedILi4ELi2ELi32ELb0ELb0EEEJNS5_IJNSA_ILi64EEESG_SF_EEENS5_IJNSR_IS1H_SC_EENSR_INS5_IJNSA_ILi32EEESB_EEENS5_IJSC_SF_EEEEEEEEaSI_aSI_NS1C_6fusion15FusionCallbacksIS1G_NS1P_17LinearCombinationIaiaiLNS_15FloatRoundStyleE2EEES1I_S1O_JEEENS4_5SM1004TMEM4LOAD26SM100_TMEM_LOAD_32dp32b32xENS4_13SM90_TMA_LOADENS10_INS11_ILi1ELi4ELi3EEES14_NSR_INS5_IJS15_S1K_EEENS5_IJS1K_SC_EEEEEEENS4_39AutoVectorizingCopyWithAssumedAlignmentILi128EEENS4_14SM90_TMA_STOREES24_S26_S26_EEEvvEEEEvNT_6ParamsE) ;  /* 0xffffff5802307950 */ /* 0x000fea0003c3ffff */
        .weak           $__internal_1_$__cuda_sm10x_tcgen05_guardrail_trap_phase_invalid_during_alloc
        .type           $__internal_1_$__cuda_sm10x_tcgen05_guardrail_trap_phase_invalid_during_alloc,@function
        .size           $__internal_1_$__cuda_sm10x_tcgen05_guardrail_trap_phase_invalid_during_alloc,($__internal_2_$__cuda_sm10x_tcgen05_guardrail_trap_unallocated_columns_being_dealloced - $__internal_1_$__cuda_sm10x_tcgen05_guardrail_trap_phase_invalid_during_alloc)
$__internal_1_$__cuda_sm10x_tcgen05_guardrail_trap_phase_invalid_during_alloc:
[----:B------:R-:W-:Y:S05]  /*a740*/  BPT.TRAP 0x1 ;  /* 0x000000040000795c */ /* 0x000fea0000300000 */
[----:B------:R-:W-:-:S04]  /*a750*/  MOV R3, 0x0 ;  /* 0x0000000000037802 */ /* 0x000fc80000000f00 */
[----:B------:R-:W-:Y:S05]  /*a760*/  RET.REL.NODEC R2 `(_ZN7cutlass13device_kernelINS_4gemm6kernel13GemmUniversalIN4cute5tupleIJiiiiEEENS1_10collective13CollectiveMmaINS1_35MainloopSm100TmaUmmaWarpSpecializedILi4ELi2ELi4ENS5_IJNS4_1CILi2EEENSA_ILi1EEESC_EEEEENS5_IJNSA_ILi128EEENSA_ILi256EEESF_EEEaNS5_IJlSC_lEEEaSI_NS4_8TiledMMAINS4_8MMA_AtomIJNS4_21SM100_MMA_S8_2x1SM_SSIaaiLi128ELi256ELNS4_4UMMA5MajorE0ELSN_0ELNSM_8SaturateE0EEEEEENS4_6LayoutINS5_IJSC_SC_SC_EEENS5_IJNSA_ILi0EEEST_ST_EEEEENS5_IJNS4_10UnderscoreESW_SW_EEEEENS4_18SM100_TMA_2SM_LOADENS4_14ComposedLayoutINS4_7SwizzleILi3ELi4ELi3EEENS4_18smem_ptr_flag_bitsILi8EEENSR_INS5_IJNSA_ILi8EEESF_EEENS5_IJSF_SC_EEEEEEEvNS4_8identityESZ_S19_vS1A_EENS_8epilogue10collective18CollectiveEpilogueINS1C_23Sm100TmaWarpSpecializedILi4ELi2ELi32ELb0ELb0EEEJNS5_IJNSA_ILi64EEESG_SF_EEENS5_IJNSR_IS1H_SC_EENSR_INS5_IJNSA_ILi32EEESB_EEENS5_IJSC_SF_EEEEEEEEaSI_aSI_NS1C_6fusion15FusionCallbacksIS1G_NS1P_17LinearCombinationIaiaiLNS_15FloatRoundStyleE2EEES1I_S1O_JEEENS4_5SM1004TMEM4LOAD26SM100_TMEM_LOAD_32dp32b32xENS4_13SM90_TMA_LOADENS10_INS11_ILi1ELi4ELi3EEES14_NSR_INS5_IJS15_S1K_EEENS5_IJS1K_SC_EEEEEEENS4_39AutoVectorizingCopyWithAssumedAlignmentILi128EEENS4_14SM90_TMA_STOREES24_S26_S26_EEEvvEEEEvNT_6ParamsE) ;  /* 0xffffff5802247950 */ /* 0x000fea0003c3ffff */
        .weak           $__internal_2_$__cuda_sm10x_tcgen05_guardrail_trap_unallocated_columns_being_dealloced
        .type           $__internal_2_$__cuda_sm10x_tcgen05_guardrail_trap_unallocated_columns_being_dealloced,@function
        .size           $__internal_2_$__cuda_sm10x_tcgen05_guardrail_trap_unallocated_columns_being_dealloced,(.L_x_191 - $__internal_2_$__cuda_sm10x_tcgen05_guardrail_trap_unallocated_columns_being_dealloced)
$__internal_2_$__cuda_sm10x_tcgen05_guardrail_trap_unallocated_columns_being_dealloced:
[----:B------:R-:W-:Y:S05]  /*a770*/  BPT.TRAP 0x1 ;  /* 0x000000040000795c */ /* 0x000fea0000300000 */
[----:B------:R-:W-:-:S04]  /*a780*/  HFMA2 R3, -RZ, RZ, 0, 0 ;  /* 0x00000000ff037431 */ /* 0x000fc800000001ff */
[----:B------:R-:W-:Y:S05]  /*a790*/  RET.REL.NODEC R2 `(_ZN7cutlass13device_kernelINS_4gemm6kernel13GemmUniversalIN4cute5tupleIJiiiiEEENS1_10collective13CollectiveMmaINS1_35MainloopSm100TmaUmmaWarpSpecializedILi4ELi2ELi4ENS5_IJNS4_1CILi2EEENSA_ILi1EEESC_EEEEENS5_IJNSA_ILi128EEENSA_ILi256EEESF_EEEaNS5_IJlSC_lEEEaSI_NS4_8TiledMMAINS4_8MMA_AtomIJNS4_21SM100_MMA_S8_2x1SM_SSIaaiLi128ELi256ELNS4_4UMMA5MajorE0ELSN_0ELNSM_8SaturateE0EEEEEENS4_6LayoutINS5_IJSC_SC_SC_EEENS5_IJNSA_ILi0EEEST_ST_EEEEENS5_IJNS4_10UnderscoreESW_SW_EEEEENS4_18SM100_TMA_2SM_LOADENS4_14ComposedLayoutINS4_7SwizzleILi3ELi4ELi3EEENS4_18smem_ptr_flag_bitsILi8EEENSR_INS5_IJNSA_ILi8EEESF_EEENS5_IJSF_SC_EEEEEEEvNS4_8identityESZ_S19_vS1A_EENS_8epilogue10collective18CollectiveEpilogueINS1C_23Sm100TmaWarpSpecializedILi4ELi2ELi32ELb0ELb0EEEJNS5_IJNSA_ILi64EEESG_SF_EEENS5_IJNSR_IS1H_SC_EENSR_INS5_IJNSA_ILi32EEESB_EEENS5_IJSC_SF_EEEEEEEEaSI_aSI_NS1C_6fusion15FusionCallbacksIS1G_NS1P_17LinearCombinationIaiaiLNS_15FloatRoundStyleE2EEES1I_S1O_JEEENS4_5SM1004TMEM4LOAD26SM100_TMEM_LOAD_32dp32b32xENS4_13SM90_TMA_LOADENS10_INS11_ILi1ELi4ELi3EEES14_NSR_INS5_IJS15_S1K_EEENS5_IJS1K_SC_EEEEEEENS4_39AutoVectorizingCopyWithAssumedAlignmentILi128EEENS4_14SM90_TMA_STOREES24_S26_S26_EEEvvEEEEvNT_6ParamsE) ;  /* 0xffffff5802187950 */ /* 0x000fea0003c3ffff */
.L_x_190:
[----:B------:R-:W-:-:S00]  /*a7a0*/  BRA `(.L_x_190) ;  /* 0xfffffffc00fc7947 */ /* 0x000fc0000383ffff */
[----:B------:R-:W-:-:S00]  /*a7b0*/  NOP ;  /* 0x0000000000007918 */ /* 0x000fc00000000000 */
        /* <DEDUP_REMOVED lines=12> */
.L_x_191:


//--------------------- .nv.global.init           --------------------------
	.section	.nv.global.init,"aw",@progbits
.nv.global.init:
	.type		$str$27,@object
	.size		$str$27,($str$28 - $str$27)
$str$27:
        /*0000*/ 	.byte	0x28, 0x61, 0x64, 0x64, 0x72, 0x65, 0x73, 0x73, 0x20, 0x26, 0x20, 0x6d, 0x61, 0x73, 0x6b, 0x29
        /*0010*/ 	.byte	0x20, 0x3d, 0x3d, 0x20, 0x30, 0x00
	.type		$str$28,@object
	.size		$str$28,($str$26 - $str$28)
$str$28:
        /*0016*/ 	.byte	0x2f, 0x74, 0x6d, 0x70, 0x2f, 0x63, 0x75, 0x74, 0x6c, 0x61, 0x73, 0x73, 0x5f, 0x73, 0x77, 0x65
        /*0026*/ 	.byte	0x65, 0x70, 0x5f, 0x73, 0x72, 0x63, 0x2f, 0x69, 0x6e, 0x63, 0x6c, 0x75, 0x64, 0x65, 0x2f, 0x63
        /*0036*/ 	.byte	0x75, 0x74, 0x65, 0x2f, 0x70, 0x6f, 0x69, 0x6e, 0x74, 0x65, 0x72, 0x5f, 0x66, 0x6c, 0x61, 0x67
        /*0046*/ 	.byte	0x67, 0x65, 0x64, 0x2e, 0x68, 0x70, 0x70, 0x00
	.type		$str$26,@object
	.size		$str$26,($str$25 - $str$26)
$str$26:
        /*004e*/ 	.byte	0x2f, 0x74, 0x6d, 0x70, 0x2f, 0x63, 0x75, 0x74, 0x6c, 0x61, 0x73, 0x73, 0x5f, 0x73, 0x77, 0x65
        /*005e*/ 	.byte	0x65, 0x70, 0x5f, 0x73, 0x72, 0x63, 0x2f, 0x69, 0x6e, 0x63, 0x6c, 0x75, 0x64, 0x65, 0x2f, 0x63
        /*006e*/ 	.byte	0x75, 0x74, 0x65, 0x2f, 0x61, 0x74, 0x6f, 0x6d, 0x2f, 0x63, 0x6f, 0x70, 0x79, 0x5f, 0x74, 0x72
        /*007e*/ 	.byte	0x61, 0x69, 0x74, 0x73, 0x5f, 0x73, 0x6d, 0x31, 0x30, 0x30, 0x2e, 0x68, 0x70, 0x70, 0x00
	.type		$str$25,@object
	.size		$str$25,(__unnamed_1 - $str$25)
$str$25:
        /*008d*/ 	.byte	0x28, 0x28, 0x75, 0x69, 0x6e, 0x74, 0x33, 0x32, 0x5f, 0x74, 0x28, 0x74, 0x68, 0x72, 0x65, 0x61
        /*009d*/ 	.byte	0x64, 0x49, 0x64, 0x78, 0x2e, 0x78, 0x29, 0x20, 0x2f, 0x20, 0x33, 0x32, 0x29, 0x20, 0x25, 0x20
        /*00ad*/ 	.byte	0x34, 0x29, 0x20, 0x3d, 0x3d, 0x20, 0x28, 0x28, 0x28, 0x74, 0x6d, 0x65, 0x6d, 0x5f, 0x61, 0x64
        /*00bd*/ 	.byte	0x64, 0x72, 0x20, 0x3e, 0x3e, 0x20, 0x31, 0x36, 0x29, 0x20, 0x2f, 0x20, 0x33, 0x32, 0x29, 0x20
        /*00cd*/ 	.byte	0x25, 0x20, 0x34, 0x29, 0x00
	.type		__unnamed_1,@object
	.size		__unnamed_1,(__unnamed_2 - __unnamed_1)
__unnamed_1:
        /*00d2*/ 	.byte	0x61, 0x75, 0x74, 0x6f, 0x20, 0x63, 0x75, 0x74, 0x65, 0x3a, 0x3a, 0x61, 0x73, 0x5f, 0x70, 0x6f
        /* <DEDUP_REMOVED lines=24> */
        /*0262*/ 	.byte	0x3e, 0x3e, 0x5d, 0x00
	.type		__unnamed_2,@object
	.size		__unnamed_2,(__unnamed_3 - __unnamed_2)
__unnamed_2:
        /* <DEDUP_REMOVED lines=26> */
	.type		__unnamed_3,@object
	.size		__unnamed_3,(.L_3 - __unnamed_3)
__unnamed_3:
        /* <DEDUP_REMOVED lines=41> */
.L_3:


//--------------------- .nv.shared._ZN7cutlass13device_kernelINS_4gemm6kernel13GemmUniversalIN4cute5tupleIJiiiiEEENS1_10collective13CollectiveMmaINS1_35MainloopSm100TmaUmmaWarpSpecializedILi4ELi2ELi4ENS5_IJNS4_1CILi2EEENSA_ILi1EEESC_EEEEENS5_IJNSA_ILi128EEENSA_ILi256EEESF_EEEaNS5_IJlSC_lEEEaSI_NS4_8TiledMMAINS4_8MMA_AtomIJNS4_21SM100_MMA_S8_2x1SM_SSIaaiLi128ELi256ELNS4_4UMMA5MajorE0ELSN_0ELNSM_8SaturateE0EEEEEENS4_6LayoutINS5_IJSC_SC_SC_EEENS5_IJNSA_ILi0EEEST_ST_EEEEENS5_IJNS4_10UnderscoreESW_SW_EEEEENS4_18SM100_TMA_2SM_LOADENS4_14ComposedLayoutINS4_7SwizzleILi3ELi4ELi3EEENS4_18smem_ptr_flag_bitsILi8EEENSR_INS5_IJNSA_ILi8EEESF_EEENS5_IJSF_SC_EEEEEEEvNS4_8identityESZ_S19_vS1A_EENS_8epilogue10collective18CollectiveEpilogueINS1C_23Sm100TmaWarpSpecializedILi4ELi2ELi32ELb0ELb0EEEJNS5_IJNSA_ILi64EEESG_SF_EEENS5_IJNSR_IS1H_SC_EENSR_INS5_IJNSA_ILi32EEESB_EEENS5_IJSC_SF_EEEEEEEEaSI_aSI_NS1C_6fusion15FusionCallbacksIS1G_NS1P_17LinearCombinationIaiaiLNS_15FloatRoundStyleE2EEES1I_S1O_JEEENS4_5SM1004TMEM4LOAD26SM100_TMEM_LOAD_32dp32b32xENS4_13SM90_TMA_LOADENS10_INS11_ILi1ELi4ELi3EEES14_NSR_INS5_IJS15_S1K_EEENS5_IJS1K_SC_EEEEEEENS4_39AutoVectorizingCopyWithAssumedAlignmentILi128EEENS4_14SM90_TMA_STOREES24_S26_S26_EEEvvEEEEvNT_6ParamsE --------------------------
	.section	.nv.shared._ZN7cutlass13device_kernelINS_4gemm6kernel13GemmUniversalIN4cute5tupleIJiiiiEEENS1_10collective13CollectiveMmaINS1_35MainloopSm100TmaUmmaWarpSpecializedILi4ELi2ELi4ENS5_IJNS4_1CILi2EEENSA_ILi1EEESC_EEEEENS5_IJNSA_ILi128EEENSA_ILi256EEESF_EEEaNS5_IJlSC_lEEEaSI_NS4_8TiledMMAINS4_8MMA_AtomIJNS4_21SM100_MMA_S8_2x1SM_SSIaaiLi128ELi256ELNS4_4UMMA5MajorE0ELSN_0ELNSM_8SaturateE0EEEEEENS4_6LayoutINS5_IJSC_SC_SC_EEENS5_IJNSA_ILi0EEEST_ST_EEEEENS5_IJNS4_10UnderscoreESW_SW_EEEEENS4_18SM100_TMA_2SM_LOADENS4_14ComposedLayoutINS4_7SwizzleILi3ELi4ELi3EEENS4_18smem_ptr_flag_bitsILi8EEENSR_INS5_IJNSA_ILi8EEESF_EEENS5_IJSF_SC_EEEEEEEvNS4_8identityESZ_S19_vS1A_EENS_8epilogue10collective18CollectiveEpilogueINS1C_23Sm100TmaWarpSpecializedILi4ELi2ELi32ELb0ELb0EEEJNS5_IJNSA_ILi64EEESG_SF_EEENS5_IJNSR_IS1H_SC_EENSR_INS5_IJNSA_ILi32EEESB_EEENS5_IJSC_SF_EEEEEEEEaSI_aSI_NS1C_6fusion15FusionCallbacksIS1G_NS1P_17LinearCombinationIaiaiLNS_15FloatRoundStyleE2EEES1I_S1O_JEEENS4_5SM1004TMEM4LOAD26SM100_TMEM_LOAD_32dp32b32xENS4_13SM90_TMA_LOADENS10_INS11_ILi1ELi4ELi3EEES14_NSR_INS5_IJS15_S1K_EEENS5_IJS1K_SC_EEEEEEENS4_39AutoVectorizingCopyWithAssumedAlignmentILi128EEENS4_14SM90_TMA_STOREES24_S26_S26_EEEvvEEEEvNT_6ParamsE,"aw",@nobits
	.sectionflags	@""
	.align	16
	.zero		1024


//--------------------- .nv.shared.reserved.0     --------------------------
	.section	.nv.shared.reserved.0,"aw",@nobits
	.weak		__nv_reservedSMEM_offset_0_alias
	.size		__nv_reservedSMEM_offset_0_alias, 0, 64
	.other		__nv_reservedSMEM_offset_0_alias,@"STO_CUDA_RESERVED_SHARED STV_DEFAULT"
__nv_reservedSMEM_offset_0_alias:
	.zero		0
.nv.shared.reserved.0:
	.zero		64
	.weak		__nv_reservedSMEM_tcgen05_partition
	.type		__nv_reservedSMEM_tcgen05_partition,@object
	.size		__nv_reservedSMEM_tcgen05_partition,(.L_0 - __nv_reservedSMEM_tcgen05_partition)
__nv_reservedSMEM_tcgen05_partition:
	.zero		32
.L_0:


//--------------------- .nv.global                --------------------------
	.section	.nv.global,"aw",@nobits
.nv.global:
	.type		_ZN40_INTERNAL_a7412f97_4_k_cu_19f30db7_106344cute1_E,@object
	.size		_ZN40_INTERNAL_a7412f97_4_k_cu_19f30db7_106344cute1_E,(_ZN40_INTERNAL_a7412f97_4_k_cu_19f30db7_106344cuda3std3__45__cpo6cbeginE - _ZN40_INTERNAL_a7412f97_4_k_cu_19f30db7_106344cute1_E)
_ZN40_INTERNAL_a7412f97_4_k_cu_19f30db7_106344cute1_E:
	.zero		1
	.type		_ZN40_INTERNAL_a7412f97_4_k_cu_19f30db7_106344cuda3std3__45__cpo6cbeginE,@object
	.size		_ZN40_INTERNAL_a7412f97_4_k_cu_19f30db7_106344cuda3std3__45__cpo6cbeginE,(_ZN40_INTERNAL_a7412f97_4_k_cu_19f30db7_106344cuda3std3__48in_placeE - _ZN40_INTERNAL_a7412f97_4_k_cu_19f30db7_106344cuda3std3__45__cpo6cbeginE)
_ZN40_INTERNAL_a7412f97_4_k_cu_19f30db7_106344cuda3std3__45__cpo6cbeginE:
	.zero		1
	.type		_ZN40_INTERNAL_a7412f97_4_k_cu_19f30db7_106344cuda3std3__48in_placeE,@object
	.size		_ZN40_INTERNAL_a7412f97_4_k_cu_19f30db7_106344cuda3std3__48in_placeE,(_ZN40_INTERNAL_a7412f97_4_k_cu_19f30db7_106344cuda3std6ranges3__45__cpo9iter_moveE - _ZN40_INTERNAL_a7412f97_4_k_cu_19f30db7_106344cuda3std3__48in_placeE)
_ZN40_INTERNAL_a7412f97_4_k_cu_19f30db7_106344cuda3std3__48in_placeE:
	.zero		1
	.type		_ZN40_INTERNAL_a7412f97_4_k_cu_19f30db7_106344cuda3std6ranges3__45__cpo9iter_moveE,@object
	.size		_ZN40_INTERNAL_a7412f97_4_k_cu_19f30db7_106344cuda3std6ranges3__45__cpo9iter_moveE,(_ZN40_INTERNAL_a7412f97_4_k_cu_19f30db7_106344cuda3std3__45__cpo5beginE - _ZN40_INTERNAL_a7412f97_4_k_cu_19f30db7_106344cuda3std6ranges3__45__cpo9iter_moveE)
_ZN40_INTERNAL_a7412f97_4_k_cu_19f30db7_106344cuda3std6ranges3__45__cpo9iter_moveE:
	.zero		1
	.type		_ZN40_INTERNAL_a7412f97_4_k_cu_19f30db7_106344cuda3std3__45__cpo5beginE,@object
	.size		_ZN40_INTERNAL_a7412f97_4_k_cu_19f30db7_106344cuda3std3__45__cpo5beginE,(_ZN40_INTERNAL_a7412f97_4_k_cu_19f30db7_106344cuda3std3__442_GLOBAL__N__a7412f97_4_k_cu_19f30db7_106346ignoreE - _ZN40_INTERNAL_a7412f97_4_k_cu_19f30db7_106344cuda3std3__45__cpo5beginE)
_ZN40_INTERNAL_a7412f97_4_k_cu_19f30db7_106344cuda3std3__45__cpo5beginE:
	.zero		1
	.type		_ZN40_INTERNAL_a7412f97_4_k_cu_19f30db7_106344cuda3std3__442_GLOBAL__N__a7412f97_4_k_cu_19f30db7_106346ignoreE,@object
	.size		_ZN40_INTERNAL_a7412f97_4_k_cu_19f30db7_106344cuda3std3__442_GLOBAL__N__a7412f97_4_k_cu_19f30db7_106346ignoreE,(_ZN40_INTERNAL_a7412f97_4_k_cu_19f30db7_106344cute7productE - _ZN40_INTERNAL_a7412f97_4_k_cu_19f30db7_106344cuda3std3__442_GLOBAL__N__a7412f97_4_k_cu_19f30db7_106346ignoreE)
_ZN40_INTERNAL_a7412f97_4_k_cu_19f30db7_106344cuda3std3__442_GLOBAL__N__a7412f97_4_k_cu_19f30db7_106346ignoreE:
	.zero		1
	.type		_ZN40_INTERNAL_a7412f97_4_k_cu_19f30db7_106344cute7productE,@object
	.size		_ZN40_INTERNAL_a7412f97_4_k_cu_19f30db7_106344cute7productE,(_ZN40_INTERNAL_a7412f97_4_k_cu_19f30db7_106344cuda3std3__45__cpo3endE - _ZN40_INTERNAL_a7412f97_4_k_cu_19f30db7_106344cute7productE)
_ZN40_INTERNAL_a7412f97_4_k_cu_19f30db7_106344cute7productE:
	.zero		1
	.type		_ZN40_INTERNAL_a7412f97_4_k_cu_19f30db7_106344cuda3std3__45__cpo3endE,@object
	.size		_ZN40_INTERNAL_a7412f97_4_k_cu_19f30db7_106344cuda3std3__45__cpo3endE,(_ZN40_INTERNAL_a7412f97_4_k_cu_19f30db7_106344cuda3std3__419piecewise_constructE - _ZN40_INTERNAL_a7412f97_4_k_cu_19f30db7_106344cuda3std3__45__cpo3endE)
_ZN40_INTERNAL_a7412f97_4_k_cu_19f30db7_106344cuda3std3__45__cpo3endE:
	.zero		1
	.type		_ZN40_INTERNAL_a7412f97_4_k_cu_19f30db7_106344cuda3std3__419piecewise_constructE,@object
	.size		_ZN40_INTERNAL_a7412f97_4_k_cu_19f30db7_106344cuda3std3__419piecewise_constructE,(_ZN40_INTERNAL_a7412f97_4_k_cu_19f30db7_106344cuda3std3__45__cpo4cendE - _ZN40_INTERNAL_a7412f97_4_k_cu_19f30db7_106344cuda3std3__419piecewise_constructE)
_ZN40_INTERNAL_a7412f97_4_k_cu_19f30db7_106344cuda3std3__419piecewise_constructE:
	.zero		1
	.type		_ZN40_INTERNAL_a7412f97_4_k_cu_19f30db7_106344cuda3std3__45__cpo4cendE,@object
	.size		_ZN40_INTERNAL_a7412f97_4_k_cu_19f30db7_106344cuda3std3__45__cpo4cendE,(_ZN40_INTERNAL_a7412f97_4_k_cu_19f30db7_106344cuda3std6ranges3__45__cpo4swapE - _ZN40_INTERNAL_a7412f97_4_k_cu_19f30db7_106344cuda3std3__45__cpo4cendE)
_ZN40_INTERNAL_a7412f97_4_k_cu_19f30db7_106344cuda3std3__45__cpo4cendE:
	.zero		1
	.type		_ZN40_INTERNAL_a7412f97_4_k_cu_19f30db7_106344cuda3std6ranges3__45__cpo4swapE,@object
	.size		_ZN40_INTERNAL_a7412f97_4_k_cu_19f30db7_106344cuda3std6ranges3__45__cpo4swapE,(.L_11 - _ZN40_INTERNAL_a7412f97_4_k_cu_19f30db7_106344cuda3std6ranges3__45__cpo4swapE)
_ZN40_INTERNAL_a7412f97_4_k_cu_19f30db7_106344cuda3std6ranges3__45__cpo4swapE:
	.zero		1
.L_11:


//--------------------- .nv.constant0._ZN7cutlass13device_kernelINS_4gemm6kernel13GemmUniversalIN4cute5tupleIJiiiiEEENS1_10collective13CollectiveMmaINS1_35MainloopSm100TmaUmmaWarpSpecializedILi4ELi2ELi4ENS5_IJNS4_1CILi2EEENSA_ILi1EEESC_EEEEENS5_IJNSA_ILi128EEENSA_ILi256EEESF_EEEaNS5_IJlSC_lEEEaSI_NS4_8TiledMMAINS4_8MMA_AtomIJNS4_21SM100_MMA_S8_2x1SM_SSIaaiLi128ELi256ELNS4_4UMMA5MajorE0ELSN_0ELNSM_8SaturateE0EEEEEENS4_6LayoutINS5_IJSC_SC_SC_EEENS5_IJNSA_ILi0EEEST_ST_EEEEENS5_IJNS4_10UnderscoreESW_SW_EEEEENS4_18SM100_TMA_2SM_LOADENS4_14ComposedLayoutINS4_7SwizzleILi3ELi4ELi3EEENS4_18smem_ptr_flag_bitsILi8EEENSR_INS5_IJNSA_ILi8EEESF_EEENS5_IJSF_SC_EEEEEEEvNS4_8identityESZ_S19_vS1A_EENS_8epilogue10collective18CollectiveEpilogueINS1C_23Sm100TmaWarpSpecializedILi4ELi2ELi32ELb0ELb0EEEJNS5_IJNSA_ILi64EEESG_SF_EEENS5_IJNSR_IS1H_SC_EENSR_INS5_IJNSA_ILi32EEESB_EEENS5_IJSC_SF_EEEEEEEEaSI_aSI_NS1C_6fusion15FusionCallbacksIS1G_NS1P_17LinearCombinationIaiaiLNS_15FloatRoundStyleE2EEES1I_S1O_JEEENS4_5SM1004TMEM4LOAD26SM100_TMEM_LOAD_32dp32b32xENS4_13SM90_TMA_LOADENS10_INS11_ILi1ELi4ELi3EEES14_NSR_INS5_IJS15_S1K_EEENS5_IJS1K_SC_EEEEEEENS4_39AutoVectorizingCopyWithAssumedAlignmentILi128EEENS4_14SM90_TMA_STOREES24_S26_S26_EEEvvEEEEvNT_6ParamsE --------------------------
	.section	.nv.constant0._ZN7cutlass13device_kernelINS_4gemm6kernel13GemmUniversalIN4cute5tupleIJiiiiEEENS1_10collective13CollectiveMmaINS1_35MainloopSm100TmaUmmaWarpSpecializedILi4ELi2ELi4ENS5_IJNS4_1CILi2EEENSA_ILi1EEESC_EEEEENS5_IJNSA_ILi128EEENSA_ILi256EEESF_EEEaNS5_IJlSC_lEEEaSI_NS4_8TiledMMAINS4_8MMA_AtomIJNS4_21SM100_MMA_S8_2x1SM_SSIaaiLi128ELi256ELNS4_4UMMA5MajorE0ELSN_0ELNSM_8SaturateE0EEEEEENS4_6LayoutINS5_IJSC_SC_SC_EEENS5_IJNSA_ILi0EEEST_ST_EEEEENS5_IJNS4_10UnderscoreESW_SW_EEEEENS4_18SM100_TMA_2SM_LOADENS4_14ComposedLayoutINS4_7SwizzleILi3ELi4ELi3EEENS4_18smem_ptr_flag_bitsILi8EEENSR_INS5_IJNSA_ILi8EEESF_EEENS5_IJSF_SC_EEEEEEEvNS4_8identityESZ_S19_vS1A_EENS_8epilogue10collective18CollectiveEpilogueINS1C_23Sm100TmaWarpSpecializedILi4ELi2ELi32ELb0ELb0EEEJNS5_IJNSA_ILi64EEESG_SF_EEENS5_IJNSR_IS1H_SC_EENSR_INS5_IJNSA_ILi32EEESB_EEENS5_IJSC_SF_EEEEEEEEaSI_aSI_NS1C_6fusion15FusionCallbacksIS1G_NS1P_17LinearCombinationIaiaiLNS_15FloatRoundStyleE2EEES1I_S1O_JEEENS4_5SM1004TMEM4LOAD26SM100_TMEM_LOAD_32dp32b32xENS4_13SM90_TMA_LOADENS10_INS11_ILi1ELi4ELi3EEES14_NSR_INS5_IJS15_S1K_EEENS5_IJS1K_SC_EEEEEEENS4_39AutoVectorizingCopyWithAssumedAlignmentILi128EEENS4_14SM90_TMA_STOREES24_S26_S26_EEEvvEEEEvNT_6ParamsE,"a",@progbits
	.sectionflags	@""
	.align	4
.nv.constant0._ZN7cutlass13device_kernelINS_4gemm6kernel13GemmUniversalIN4cute5tupleIJiiiiEEENS1_10collective13CollectiveMmaINS1_35MainloopSm100TmaUmmaWarpSpecializedILi4ELi2ELi4ENS5_IJNS4_1CILi2EEENSA_ILi1EEESC_EEEEENS5_IJNSA_ILi128EEENSA_ILi256EEESF_EEEaNS5_IJlSC_lEEEaSI_NS4_8TiledMMAINS4_8MMA_AtomIJNS4_21SM100_MMA_S8_2x1SM_SSIaaiLi128ELi256ELNS4_4UMMA5MajorE0ELSN_0ELNSM_8SaturateE0EEEEEENS4_6LayoutINS5_IJSC_SC_SC_EEENS5_IJNSA_ILi0EEEST_ST_EEEEENS5_IJNS4_10UnderscoreESW_SW_EEEEENS4_18SM100_TMA_2SM_LOADENS4_14ComposedLayoutINS4_7SwizzleILi3ELi4ELi3EEENS4_18smem_ptr_flag_bitsILi8EEENSR_INS5_IJNSA_ILi8EEESF_EEENS5_IJSF_SC_EEEEEEEvNS4_8identityESZ_S19_vS1A_EENS_8epilogue10collective18CollectiveEpilogueINS1C_23Sm100TmaWarpSpecializedILi4ELi2ELi32ELb0ELb0EEEJNS5_IJNSA_ILi64EEESG_SF_EEENS5_IJNSR_IS1H_SC_EENSR_INS5_IJNSA_ILi32EEESB_EEENS5_IJSC_SF_EEEEEEEEaSI_aSI_NS1C_6fusion15FusionCallbacksIS1G_NS1P_17LinearCombinationIaiaiLNS_15FloatRoundStyleE2EEES1I_S1O_JEEENS4_5SM1004TMEM4LOAD26SM100_TMEM_LOAD_32dp32b32xENS4_13SM90_TMA_LOADENS10_INS11_ILi1ELi4ELi3EEES14_NSR_INS5_IJS15_S1K_EEENS5_IJS1K_SC_EEEEEEENS4_39AutoVectorizingCopyWithAssumedAlignmentILi128EEENS4_14SM90_TMA_STOREES24_S26_S26_EEEvvEEEEvNT_6ParamsE:
	.zero		2944


//--------------------- SYMBOLS --------------------------

	.type		.nv.reservedSmem.offset0,@object
	.size		.nv.reservedSmem.offset0,0x4
	.type		.nv.reservedSmem.cap,@object
	.size		.nv.reservedSmem.cap,0x4
	.type		__assertfail,@function
